	.target	sm_100a

	.elftype	@"ET_EXEC"


//--------------------- .note.nv.tkinfo           --------------------------
	.section	.note.nv.tkinfo,"",@"SHT_NOTE"
	.sectionflags	@"SHF_NOTE_NV_TKINFO"
	.tkinfo
        /*0018*/ 	.word	0x00000002
        /*0030*/ 	.string	""
        /*0030*/ 	.string	"ptxas"
        /*0030*/ 	.string	"Cuda compilation tools, release 13.0, V13.0.88"
        /*0030*/ 	.string	"Build cuda_13.0.r13.0/compiler.36424714_0"
        /*0030*/ 	.string	"-arch sm_100a -m 64 "



//--------------------- .note.nv.cuinfo           --------------------------
	.section	.note.nv.cuinfo,"",@"SHT_NOTE"
	.sectionflags	@"SHF_NOTE_NV_CUINFO"
        /*0018*/ 	.short	0x0002
        /*001a*/ 	.short	0x0064
        /*001c*/ 	.short	0x0082
	.zero		2


//--------------------- .nv.info                  --------------------------
	.section	.nv.info,"",@"SHT_CUDA_INFO"
	.align	4


	//----- nvinfo : EIATTR_REGCOUNT
	.align		4
        /*0000*/ 	.byte	0x04, 0x2f
        /*0002*/ 	.short	(.L_19 - .L_18)
	.align		4
.L_18:
        /*0004*/ 	.word	index@(_ZN7cutlass13device_kernelINS_4gemm6kernel13GemmUniversalIN4cute5tupleIJiiiiEEENS1_10collective13CollectiveMmaINS1_35MainloopSm100TmaUmmaWarpSpecializedILi5ELi2ELi4ENS5_IJNS4_1CILi2EEESB_NSA_ILi1EEEEEEEENS5_IJNSA_ILi64EEENSA_ILi128EEENSA_ILi32EEEEEENS_10bfloat16_tENS5_IJlSC_lEEESJ_SK_NS4_8TiledMMAINS4_8MMA_AtomIJNS4_20SM100_MMA_F16BF16_SSISJ_SJ_fLi64ELi128ELNS4_4UMMA5MajorE0ELSP_0ELNSO_7ScaleInE0ELSQ_0EEEEEENS4_6LayoutINS5_IJSC_SC_SC_EEENS5_IJNSA_ILi0EEESV_SV_EEEEENS5_IJNS4_10UnderscoreESY_SY_EEEEENS4_23SM90_TMA_LOAD_MULTICASTENS4_14ComposedLayoutINS4_7SwizzleILi2ELi4ELi3EEENS4_18smem_ptr_flag_bitsILi16EEENST_INS5_IJNSA_ILi8EEESH_EEENS5_IJSH_SC_EEEEEEEvNS4_8identityES11_S1B_vS1C_EENS_8epilogue10collective18CollectiveEpilogueINS1E_23Sm100TmaWarpSpecializedILi4ELi2ELi16ELb1ELb0EEEJSI_NS5_IJNST_ISF_SC_EENST_ISH_SC_EEEEESJ_SK_SJ_SK_NS1E_6fusion15FusionCallbacksIS1I_NS1M_17LinearCombinationISJ_fSJ_fLNS_15FloatRoundStyleE2EEESI_S1L_JEEENS4_5SM1004TMEM4LOAD26SM100_TMEM_LOAD_16dp256b4xENS4_13SM90_TMA_LOADES1B_NS4_17SM75_U32x4_LDSM_NENS4_14SM90_TMA_STOREES1B_NS4_17SM90_U32x4_STSM_NENS4_39AutoVectorizingCopyWithAssumedAlignmentILi128EEEEEEvvEEEEvNT_6ParamsE)
        /*0008*/ 	.word	0x00000044


	//----- nvinfo : EIATTR_FRAME_SIZE
	.align		4
.L_19:
        /*000c*/ 	.byte	0x04, 0x11
        /*000e*/ 	.short	(.L_21 - .L_20)
	.align		4
.L_20:
        /*0010*/ 	.word	index@($__internal_2_$__cuda_sm10x_tcgen05_guardrail_trap_unallocated_columns_being_dealloced)
        /*0014*/ 	.word	0x00000000


	//----- nvinfo : EIATTR_FRAME_SIZE
	.align		4
.L_21:
        /*0018*/ 	.byte	0x04, 0x11
        /*001a*/ 	.short	(.L_23 - .L_22)
	.align		4
.L_22:
        /*001c*/ 	.word	index@($__internal_1_$__cuda_sm10x_tcgen05_guardrail_trap_phase_invalid_during_alloc)
        /*0020*/ 	.word	0x00000000


	//----- nvinfo : EIATTR_FRAME_SIZE
	.align		4
.L_23:
        /*0024*/ 	.byte	0x04, 0x11
        /*0026*/ 	.short	(.L_25 - .L_24)
	.align		4
.L_24:
        /*0028*/ 	.word	index@($__internal_0_$__cuda_sm10x_tcgen05_guardrail_trap_col_being_dealloced_not_returned_by_alloc)
        /*002c*/ 	.word	0x00000000


	//----- nvinfo : EIATTR_FRAME_SIZE
	.align		4
.L_25:
        /*0030*/ 	.byte	0x04, 0x11
        /*0032*/ 	.short	(.L_27 - .L_26)
	.align		4
.L_26:
        /*0034*/ 	.word	index@(_ZN7cutlass13device_kernelINS_4gemm6kernel13GemmUniversalIN4cute5tupleIJiiiiEEENS1_10collective13CollectiveMmaINS1_35MainloopSm100TmaUmmaWarpSpecializedILi5ELi2ELi4ENS5_IJNS4_1CILi2EEESB_NSA_ILi1EEEEEEEENS5_IJNSA_ILi64EEENSA_ILi128EEENSA_ILi32EEEEEENS_10bfloat16_tENS5_IJlSC_lEEESJ_SK_NS4_8TiledMMAINS4_8MMA_AtomIJNS4_20SM100_MMA_F16BF16_SSISJ_SJ_fLi64ELi128ELNS4_4UMMA5MajorE0ELSP_0ELNSO_7ScaleInE0ELSQ_0EEEEEENS4_6LayoutINS5_IJSC_SC_SC_EEENS5_IJNSA_ILi0EEESV_SV_EEEEENS5_IJNS4_10UnderscoreESY_SY_EEEEENS4_23SM90_TMA_LOAD_MULTICASTENS4_14ComposedLayoutINS4_7SwizzleILi2ELi4ELi3EEENS4_18smem_ptr_flag_bitsILi16EEENST_INS5_IJNSA_ILi8EEESH_EEENS5_IJSH_SC_EEEEEEEvNS4_8identityES11_S1B_vS1C_EENS_8epilogue10collective18CollectiveEpilogueINS1E_23Sm100TmaWarpSpecializedILi4ELi2ELi16ELb1ELb0EEEJSI_NS5_IJNST_ISF_SC_EENST_ISH_SC_EEEEESJ_SK_SJ_SK_NS1E_6fusion15FusionCallbacksIS1I_NS1M_17LinearCombinationISJ_fSJ_fLNS_15FloatRoundStyleE2EEESI_S1L_JEEENS4_5SM1004TMEM4LOAD26SM100_TMEM_LOAD_16dp256b4xENS4_13SM90_TMA_LOADES1B_NS4_17SM75_U32x4_LDSM_NENS4_14SM90_TMA_STOREES1B_NS4_17SM90_U32x4_STSM_NENS4_39AutoVectorizingCopyWithAssumedAlignmentILi128EEEEEEvvEEEEvNT_6ParamsE)
        /*0038*/ 	.word	0x00000000


	//----- nvinfo : EIATTR_MIN_STACK_SIZE
	.align		4
.L_27:
        /*003c*/ 	.byte	0x04, 0x12
        /*003e*/ 	.short	(.L_29 - .L_28)
	.align		4
.L_28:
        /*0040*/ 	.word	index@(_ZN7cutlass13device_kernelINS_4gemm6kernel13GemmUniversalIN4cute5tupleIJiiiiEEENS1_10collective13CollectiveMmaINS1_35MainloopSm100TmaUmmaWarpSpecializedILi5ELi2ELi4ENS5_IJNS4_1CILi2EEESB_NSA_ILi1EEEEEEEENS5_IJNSA_ILi64EEENSA_ILi128EEENSA_ILi32EEEEEENS_10bfloat16_tENS5_IJlSC_lEEESJ_SK_NS4_8TiledMMAINS4_8MMA_AtomIJNS4_20SM100_MMA_F16BF16_SSISJ_SJ_fLi64ELi128ELNS4_4UMMA5MajorE0ELSP_0ELNSO_7ScaleInE0ELSQ_0EEEEEENS4_6LayoutINS5_IJSC_SC_SC_EEENS5_IJNSA_ILi0EEESV_SV_EEEEENS5_IJNS4_10UnderscoreESY_SY_EEEEENS4_23SM90_TMA_LOAD_MULTICASTENS4_14ComposedLayoutINS4_7SwizzleILi2ELi4ELi3EEENS4_18smem_ptr_flag_bitsILi16EEENST_INS5_IJNSA_ILi8EEESH_EEENS5_IJSH_SC_EEEEEEEvNS4_8identityES11_S1B_vS1C_EENS_8epilogue10collective18CollectiveEpilogueINS1E_23Sm100TmaWarpSpecializedILi4ELi2ELi16ELb1ELb0EEEJSI_NS5_IJNST_ISF_SC_EENST_ISH_SC_EEEEESJ_SK_SJ_SK_NS1E_6fusion15FusionCallbacksIS1I_NS1M_17LinearCombinationISJ_fSJ_fLNS_15FloatRoundStyleE2EEESI_S1L_JEEENS4_5SM1004TMEM4LOAD26SM100_TMEM_LOAD_16dp256b4xENS4_13SM90_TMA_LOADES1B_NS4_17SM75_U32x4_LDSM_NENS4_14SM90_TMA_STOREES1B_NS4_17SM90_U32x4_STSM_NENS4_39AutoVectorizingCopyWithAssumedAlignmentILi128EEEEEEvvEEEEvNT_6ParamsE)
        /*0044*/ 	.word	0x00000000
.L_29:


//--------------------- .nv.compat                --------------------------
	.section	.nv.compat,"",@"SHT_CUDA_COMPAT_INFO"
	.align	4
        /*0000*/ 	.byte	0x02, 0x09, 0x01, 0x00, 0x02, 0x02, 0x02, 0x00, 0x02, 0x05, 0x05, 0x00, 0x03, 0x07, 0x01, 0x01
        /*0010*/ 	.byte	0x02, 0x03, 0x01, 0x00, 0x02, 0x06, 0x01, 0x00, 0x04, 0x0b, 0x08, 0x00, 0x09, 0x00, 0x00, 0x00
        /*0020*/ 	.byte	0x00, 0x00, 0x00, 0x00


//--------------------- .nv.info._ZN7cutlass13device_kernelINS_4gemm6kernel13GemmUniversalIN4cute5tupleIJiiiiEEENS1_10collective13CollectiveMmaINS1_35MainloopSm100TmaUmmaWarpSpecializedILi5ELi2ELi4ENS5_IJNS4_1CILi2EEESB_NSA_ILi1EEEEEEEENS5_IJNSA_ILi64EEENSA_ILi128EEENSA_ILi32EEEEEENS_10bfloat16_tENS5_IJlSC_lEEESJ_SK_NS4_8TiledMMAINS4_8MMA_AtomIJNS4_20SM100_MMA_F16BF16_SSISJ_SJ_fLi64ELi128ELNS4_4UMMA5MajorE0ELSP_0ELNSO_7ScaleInE0ELSQ_0EEEEEENS4_6LayoutINS5_IJSC_SC_SC_EEENS5_IJNSA_ILi0EEESV_SV_EEEEENS5_IJNS4_10UnderscoreESY_SY_EEEEENS4_23SM90_TMA_LOAD_MULTICASTENS4_14ComposedLayoutINS4_7SwizzleILi2ELi4ELi3EEENS4_18smem_ptr_flag_bitsILi16EEENST_INS5_IJNSA_ILi8EEESH_EEENS5_IJSH_SC_EEEEEEEvNS4_8identityES11_S1B_vS1C_EENS_8epilogue10collective18CollectiveEpilogueINS1E_23Sm100TmaWarpSpecializedILi4ELi2ELi16ELb1ELb0EEEJSI_NS5_IJNST_ISF_SC_EENST_ISH_SC_EEEEESJ_SK_SJ_SK_NS1E_6fusion15FusionCallbacksIS1I_NS1M_17LinearCombinationISJ_fSJ_fLNS_15FloatRoundStyleE2EEESI_S1L_JEEENS4_5SM1004TMEM4LOAD26SM100_TMEM_LOAD_16dp256b4xENS4_13SM90_TMA_LOADES1B_NS4_17SM75_U32x4_LDSM_NENS4_14SM90_TMA_STOREES1B_NS4_17SM90_U32x4_STSM_NENS4_39AutoVectorizingCopyWithAssumedAlignmentILi128EEEEEEvvEEEEvNT_6ParamsE --------------------------
	.section	.nv.info._ZN7cutlass13device_kernelINS_4gemm6kernel13GemmUniversalIN4cute5tupleIJiiiiEEENS1_10collective13CollectiveMmaINS1_35MainloopSm100TmaUmmaWarpSpecializedILi5ELi2ELi4ENS5_IJNS4_1CILi2EEESB_NSA_ILi1EEEEEEEENS5_IJNSA_ILi64EEENSA_ILi128EEENSA_ILi32EEEEEENS_10bfloat16_tENS5_IJlSC_lEEESJ_SK_NS4_8TiledMMAINS4_8MMA_AtomIJNS4_20SM100_MMA_F16BF16_SSISJ_SJ_fLi64ELi128ELNS4_4UMMA5MajorE0ELSP_0ELNSO_7ScaleInE0ELSQ_0EEEEEENS4_6LayoutINS5_IJSC_SC_SC_EEENS5_IJNSA_ILi0EEESV_SV_EEEEENS5_IJNS4_10UnderscoreESY_SY_EEEEENS4_23SM90_TMA_LOAD_MULTICASTENS4_14ComposedLayoutINS4_7SwizzleILi2ELi4ELi3EEENS4_18smem_ptr_flag_bitsILi16EEENST_INS5_IJNSA_ILi8EEESH_EEENS5_IJSH_SC_EEEEEEEvNS4_8identityES11_S1B_vS1C_EENS_8epilogue10collective18CollectiveEpilogueINS1E_23Sm100TmaWarpSpecializedILi4ELi2ELi16ELb1ELb0EEEJSI_NS5_IJNST_ISF_SC_EENST_ISH_SC_EEEEESJ_SK_SJ_SK_NS1E_6fusion15FusionCallbacksIS1I_NS1M_17LinearCombinationISJ_fSJ_fLNS_15FloatRoundStyleE2EEESI_S1L_JEEENS4_5SM1004TMEM4LOAD26SM100_TMEM_LOAD_16dp256b4xENS4_13SM90_TMA_LOADES1B_NS4_17SM75_U32x4_LDSM_NENS4_14SM90_TMA_STOREES1B_NS4_17SM90_U32x4_STSM_NENS4_39AutoVectorizingCopyWithAssumedAlignmentILi128EEEEEEvvEEEEvNT_6ParamsE,"",@"SHT_CUDA_INFO"
	.sectionflags	@""
	.align	4


	//----- nvinfo : EIATTR_CUDA_API_VERSION
	.align		4
        /*0000*/ 	.byte	0x04, 0x37
        /*0002*/ 	.short	(.L_31 - .L_30)
.L_30:
        /*0004*/ 	.word	0x00000082


	//----- nvinfo : EIATTR_KPARAM_INFO
	.align		4
.L_31:
        /*0008*/ 	.byte	0x04, 0x17
        /*000a*/ 	.short	(.L_33 - .L_32)
.L_32:
        /*000c*/ 	.word	0x00000000
        /*0010*/ 	.short	0x0000
        /*0012*/ 	.short	0x0000
        /*0014*/ 	.byte	0x00, 0xf0, 0x01, 0x20


	//----- nvinfo : EIATTR_AT_ENTRY_FRAGMENTS
	.align		4
.L_33:
        /*0018*/ 	.byte	0x04, 0x4f
        /*001a*/ 	.short	(.L_35 - .L_34)


	//   ....[0]....
.L_34:
        /*001c*/ 	.word	0x00000006


	//----- nvinfo : EIATTR_RESERVED_SMEM_USED
	.align		4
.L_35:
        /*0020*/ 	.byte	0x01, 0x41
	.zero		2


	//----- nvinfo : EIATTR_SPARSE_MMA_MASK
	.align		4
        /*0024*/ 	.byte	0x03, 0x50
        /*0026*/ 	.short	0x0000


	//----- nvinfo : EIATTR_TCGEN05_1CTA_USED
	.align		4
        /*0028*/ 	.byte	0x01, 0x51
	.zero		2


	//----- nvinfo : EIATTR_MAXREG_COUNT
	.align		4
        /*002c*/ 	.byte	0x03, 0x1b
        /*002e*/ 	.short	0x00ff


	//----- nvinfo : EIATTR_NUM_BARRIERS
	.align		4
        /*0030*/ 	.byte	0x02, 0x4c
        /*0032*/ 	.byte	0x07
	.zero		1


	//----- nvinfo : EIATTR_EXTERNS
	.align		4
        /*0034*/ 	.byte	0x04, 0x0f
        /*0036*/ 	.short	(.L_37 - .L_36)


	//   ....[0]....
	.align		4
.L_36:
        /*0038*/ 	.word	index@(__assertfail)


	//----- nvinfo : EIATTR_MERCURY_ISA_VERSION
	.align		4
.L_37:
        /*003c*/ 	.byte	0x03, 0x5f
        /*003e*/ 	.short	0x0101


	//----- nvinfo : EIATTR_INT_WARP_WIDE_INSTR_OFFSETS
	.align		4
        /*0040*/ 	.byte	0x04, 0x31
        /*0042*/ 	.short	(.L_39 - .L_38)


	//   ....[0]....
.L_38:
        /*0044*/ 	.word	0x00003ea0


	//   ....[1]....
        /*0048*/ 	.word	0x00003ed0


	//   ....[2]....
        /*004c*/ 	.word	0x00003ef0


	//   ....[3]....
        /*0050*/ 	.word	0x00004a70


	//   ....[4]....
        /*0054*/ 	.word	0x00004ae0


	//   ....[5]....
        /*0058*/ 	.word	0x00004bb0


	//   ....[6]....
        /*005c*/ 	.word	0x00004c30


	//   ....[7]....
        /*0060*/ 	.word	0x00004d20


	//   ....[8]....
        /*0064*/ 	.word	0x00004da0


	//   ....[9]....
        /*0068*/ 	.word	0x00004e80


	//   ....[10]....
        /*006c*/ 	.word	0x00004f30


	//----- nvinfo : EIATTR_COOP_GROUP_MASK_REGIDS
	.align		4
.L_39:
        /*0070*/ 	.byte	0x04, 0x29
        /*0072*/ 	.short	(.L_41 - .L_40)


	//   ....[0]....
.L_40:
        /*0074*/ 	.word	0xffffffff


	//   ....[1]....
        /*0078*/ 	.word	0xffffffff


	//   ....[2]....
        /*007c*/ 	.word	0xffffffff


	//   ....[3]....
        /*0080*/ 	.word	0xffffffff


	//   ....[4]....
        /*0084*/ 	.word	0xffffffff


	//   ....[5]....
        /*0088*/ 	.word	0xffffffff


	//   ....[6]....
        /*008c*/ 	.word	0xffffffff


	//   ....[7]....
        /*0090*/ 	.word	0xffffffff


	//   ....[8]....
        /*0094*/ 	.word	0xffffffff


	//   ....[9]....
        /*0098*/ 	.word	0xffffffff


	//   ....[10]....
        /*009c*/ 	.word	0xffffffff


	//   ....[11]....
        /*00a0*/ 	.word	0xffffffff


	//   ....[12]....
        /*00a4*/ 	.word	0xffffffff


	//   ....[13]....
        /*00a8*/ 	.word	0xffffffff


	//----- nvinfo : EIATTR_COOP_GROUP_INSTR_OFFSETS
	.align		4
.L_41:
        /*00ac*/ 	.byte	0x04, 0x28
        /*00ae*/ 	.short	(.L_43 - .L_42)


	//   ....[0]....
.L_42:
        /*00b0*/ 	.word	0x00000080


	//   ....[1]....
        /*00b4*/ 	.word	0x000004f0


	//   ....[2]....
        /*00b8*/ 	.word	0x000006c0


	//   ....[3]....
        /*00bc*/ 	.word	0x00000860


	//   ....[4]....
        /*00c0*/ 	.word	0x00000960


	//   ....[5]....
        /*00c4*/ 	.word	0x00000ad0


	//   ....[6]....
        /*00c8*/ 	.word	0x00000c70


	//   ....[7]....
        /*00cc*/ 	.word	0x00000e20


	//   ....[8]....
        /*00d0*/ 	.word	0x000021f0


	//   ....[9]....
        /*00d4*/ 	.word	0x00003170


	//   ....[10]....
        /*00d8*/ 	.word	0x00003380


	//   ....[11]....
        /*00dc*/ 	.word	0x000033b0


	//   ....[12]....
        /*00e0*/ 	.word	0x00003d80


	//   ....[13]....
        /*00e4*/ 	.word	0x00003fb0


	//----- nvinfo : EIATTR_VRC_CTA_INIT_COUNT
	.align		4
.L_43:
        /*00e8*/ 	.byte	0x02, 0x4a
        /*00ea*/ 	.byte	0x80
	.zero		1


	//----- nvinfo : EIATTR_SYSCALL_OFFSETS
	.align		4
        /*00ec*/ 	.byte	0x04, 0x46
        /*00ee*/ 	.short	(.L_45 - .L_44)


	//   ....[0]....
.L_44:
        /*00f0*/ 	.word	0x00005bc0


	//   ....[1]....
        /*00f4*/ 	.word	0x00005cb0


	//   ....[2]....
        /*00f8*/ 	.word	0x00006440


	//   ....[3]....
        /*00fc*/ 	.word	0x00006cf0


	//   ....[4]....
        /*0100*/ 	.word	0x00007580


	//   ....[5]....
        /*0104*/ 	.word	0x00007e00


	//----- nvinfo : EIATTR_MBARRIER_INSTR_OFFSETS
	.align		4
.L_45:
        /*0108*/ 	.byte	0x04, 0x39
        /*010a*/ 	.short	(.L_47 - .L_46)


	//   ....[0]....
.L_46:
        /*010c*/ 	.word	0x00000610
        /*0110*/ 	.word	0x000000ff
        /*0114*/ 	.word	0x00000000
        /*0118*/ 	.short	0x0100
        /*011a*/ 	.byte	0x04
	.zero		1


	//   ....[1]....
        /*011c*/ 	.word	0x00000620
        /*0120*/ 	.word	0x000000ff
        /*0124*/ 	.word	0x00000028
        /*0128*/ 	.short	0x0100
        /*012a*/ 	.byte	0x04
	.zero		1


	//   ....[2]....
        /*012c*/ 	.word	0x00000630
        /*0130*/ 	.word	0x000000ff
        /*0134*/ 	.word	0x00000008
        /*0138*/ 	.short	0x0100
        /*013a*/ 	.byte	0x04
	.zero		1


	//   ....[3]....
        /*013c*/ 	.word	0x00000640
        /*0140*/ 	.word	0x000000ff
        /*0144*/ 	.word	0x00000030
        /*0148*/ 	.short	0x0100
        /*014a*/ 	.byte	0x04
	.zero		1


	//   ....[4]....
        /*014c*/ 	.word	0x00000650
        /*0150*/ 	.word	0x000000ff
        /*0154*/ 	.word	0x00000010
        /*0158*/ 	.short	0x0100
        /*015a*/ 	.byte	0x04
	.zero		1


	//   ....[5]....
        /*015c*/ 	.word	0x00000660
        /*0160*/ 	.word	0x000000ff
        /*0164*/ 	.word	0x00000038
        /*0168*/ 	.short	0x0100
        /*016a*/ 	.byte	0x04
	.zero		1


	//   ....[6]....
        /*016c*/ 	.word	0x00000670
        /*0170*/ 	.word	0x000000ff
        /*0174*/ 	.word	0x00000018
        /*0178*/ 	.short	0x0100
        /*017a*/ 	.byte	0x04
	.zero		1


	//   ....[7]....
        /*017c*/ 	.word	0x00000680
        /*0180*/ 	.word	0x000000ff
        /*0184*/ 	.word	0x00000040
        /*0188*/ 	.short	0x0100
        /*018a*/ 	.byte	0x04
	.zero		1


	//   ....[8]....
        /*018c*/ 	.word	0x00000690
        /*0190*/ 	.word	0x000000ff
        /*0194*/ 	.word	0x00000020
        /*0198*/ 	.short	0x0100
        /*019a*/ 	.byte	0x04
	.zero		1


	//   ....[9]....
        /*019c*/ 	.word	0x000006a0
        /*01a0*/ 	.word	0x000000ff
        /*01a4*/ 	.word	0x00000048
        /*01a8*/ 	.short	0x0100
        /*01aa*/ 	.byte	0x04
	.zero		1


	//   ....[10]....
        /*01ac*/ 	.word	0x000007d0
        /*01b0*/ 	.word	0x000000ff
        /*01b4*/ 	.word	0x00000050
        /*01b8*/ 	.short	0x0100
        /*01ba*/ 	.byte	0x04
	.zero		1


	//   ....[11]....
        /*01bc*/ 	.word	0x000007e0
        /*01c0*/ 	.word	0x000000ff
        /*01c4*/ 	.word	0x00000070
        /*01c8*/ 	.short	0x0100
        /*01ca*/ 	.byte	0x04
	.zero		1


	//   ....[12]....
        /*01cc*/ 	.word	0x000007f0
        /*01d0*/ 	.word	0x000000ff
        /*01d4*/ 	.word	0x00000058
        /*01d8*/ 	.short	0x0100
        /*01da*/ 	.byte	0x04
	.zero		1


	//   ....[13]....
        /*01dc*/ 	.word	0x00000800
        /*01e0*/ 	.word	0x000000ff
        /*01e4*/ 	.word	0x00000078
        /*01e8*/ 	.short	0x0100
        /*01ea*/ 	.byte	0x04
	.zero		1


	//   ....[14]....
        /*01ec*/ 	.word	0x00000810
        /*01f0*/ 	.word	0x000000ff
        /*01f4*/ 	.word	0x00000060
        /*01f8*/ 	.short	0x0100
        /*01fa*/ 	.byte	0x04
	.zero		1


	//   ....[15]....
        /*01fc*/ 	.word	0x00000820
        /*0200*/ 	.word	0x000000ff
        /*0204*/ 	.word	0x00000080
        /*0208*/ 	.short	0x0100
        /*020a*/ 	.byte	0x04
	.zero		1


	//   ....[16]....
        /*020c*/ 	.word	0x00000830
        /*0210*/ 	.word	0x000000ff
        /*0214*/ 	.word	0x00000068
        /*0218*/ 	.short	0x0100
        /*021a*/ 	.byte	0x04
	.zero		1


	//   ....[17]....
        /*021c*/ 	.word	0x00000840
        /*0220*/ 	.word	0x000000ff
        /*0224*/ 	.word	0x00000088
        /*0228*/ 	.short	0x0100
        /*022a*/ 	.byte	0x04
	.zero		1


	//   ....[18]....
        /*022c*/ 	.word	0x00000930
        /*0230*/ 	.word	0x000000ff
        /*0234*/ 	.word	0x00000090
        /*0238*/ 	.short	0x0100
        /*023a*/ 	.byte	0x06
	.zero		1


	//   ....[19]....
        /*023c*/ 	.word	0x00000940
        /*0240*/ 	.word	0x000000ff
        /*0244*/ 	.word	0x00000098
        /*0248*/ 	.short	0x0100
        /*024a*/ 	.byte	0x06
	.zero		1


	//   ....[20]....
        /*024c*/ 	.word	0x00000a80
        /*0250*/ 	.word	0x000000ff
        /*0254*/ 	.word	0x000000a0
        /*0258*/ 	.short	0x0100
        /*025a*/ 	.byte	0x06
	.zero		1


	//   ....[21]....
        /*025c*/ 	.word	0x00000a90
        /*0260*/ 	.word	0x000000ff
        /*0264*/ 	.word	0x000000b0
        /*0268*/ 	.short	0x0100
        /*026a*/ 	.byte	0x06
	.zero		1


	//   ....[22]....
        /*026c*/ 	.word	0x00000aa0
        /*0270*/ 	.word	0x000000ff
        /*0274*/ 	.word	0x000000a8
        /*0278*/ 	.short	0x0100
        /*027a*/ 	.byte	0x06
	.zero		1


	//   ....[23]....
        /*027c*/ 	.word	0x00000ab0
        /*0280*/ 	.word	0x000000ff
        /*0284*/ 	.word	0x000000b8
        /*0288*/ 	.short	0x0100
        /*028a*/ 	.byte	0x06
	.zero		1


	//   ....[24]....
        /*028c*/ 	.word	0x00000be0
        /*0290*/ 	.word	0x000000ff
        /*0294*/ 	.word	0x000000c0
        /*0298*/ 	.short	0x0100
        /*029a*/ 	.byte	0x04
	.zero		1


	//   ....[25]....
        /*029c*/ 	.word	0x00000bf0
        /*02a0*/ 	.word	0x000000ff
        /*02a4*/ 	.word	0x000000e0
        /*02a8*/ 	.short	0x0100
        /*02aa*/ 	.byte	0x04
	.zero		1


	//   ....[26]....
        /*02ac*/ 	.word	0x00000c00
        /*02b0*/ 	.word	0x000000ff
        /*02b4*/ 	.word	0x000000c8
        /*02b8*/ 	.short	0x0100
        /*02ba*/ 	.byte	0x04
	.zero		1


	//   ....[27]....
        /*02bc*/ 	.word	0x00000c10
        /*02c0*/ 	.word	0x000000ff
        /*02c4*/ 	.word	0x000000e8
        /*02c8*/ 	.short	0x0100
        /*02ca*/ 	.byte	0x04
	.zero		1


	//   ....[28]....
        /*02cc*/ 	.word	0x00000c20
        /*02d0*/ 	.word	0x000000ff
        /*02d4*/ 	.word	0x000000d0
        /*02d8*/ 	.short	0x0100
        /*02da*/ 	.byte	0x04
	.zero		1


	//   ....[29]....
        /*02dc*/ 	.word	0x00000c30
        /*02e0*/ 	.word	0x000000ff
        /*02e4*/ 	.word	0x000000f0
        /*02e8*/ 	.short	0x0100
        /*02ea*/ 	.byte	0x04
	.zero		1


	//   ....[30]....
        /*02ec*/ 	.word	0x00000c40
        /*02f0*/ 	.word	0x000000ff
        /*02f4*/ 	.word	0x000000d8
        /*02f8*/ 	.short	0x0100
        /*02fa*/ 	.byte	0x04
	.zero		1


	//   ....[31]....
        /*02fc*/ 	.word	0x00000c50
        /*0300*/ 	.word	0x000000ff
        /*0304*/ 	.word	0x000000f8
        /*0308*/ 	.short	0x0100
        /*030a*/ 	.byte	0x04
	.zero		1


	//   ....[32]....
        /*030c*/ 	.word	0x00000d40
        /*0310*/ 	.word	0x000000ff
        /*0314*/ 	.word	0x00000100
        /*0318*/ 	.short	0x0100
        /*031a*/ 	.byte	0x04
	.zero		1


	//   ....[33]....
        /*031c*/ 	.word	0x00000d50
        /*0320*/ 	.word	0x000000ff
        /*0324*/ 	.word	0x00000110
        /*0328*/ 	.short	0x0100
        /*032a*/ 	.byte	0x04
	.zero		1


	//   ....[34]....
        /*032c*/ 	.word	0x00000d60
        /*0330*/ 	.word	0x000000ff
        /*0334*/ 	.word	0x00000108
        /*0338*/ 	.short	0x0100
        /*033a*/ 	.byte	0x04
	.zero		1


	//   ....[35]....
        /*033c*/ 	.word	0x00000d70
        /*0340*/ 	.word	0x000000ff
        /*0344*/ 	.word	0x00000118
        /*0348*/ 	.short	0x0100
        /*034a*/ 	.byte	0x04
	.zero		1


	//   ....[36]....
        /*034c*/ 	.word	0x00001a60
        /*0350*/ 	.word	0x00000000
        /*0354*/ 	.word	0x00000110
        /*0358*/ 	.short	0x010a
        /*035a*/ 	.byte	0xff
	.zero		1


	//   ....[37]....
        /*035c*/ 	.word	0x00001a90
        /*0360*/ 	.word	0x00000000
        /*0364*/ 	.word	0x00000100
        /*0368*/ 	.short	0x0101
        /*036a*/ 	.byte	0xff
	.zero		1


	//   ....[38]....
        /*036c*/ 	.word	0x00001b40
        /*0370*/ 	.word	0x000000ff
        /*0374*/ 	.word	0x00000028
        /*0378*/ 	.short	0x010a
        /*037a*/ 	.byte	0x04
	.zero		1


	//   ....[39]....
        /*037c*/ 	.word	0x00001bd0
        /*0380*/ 	.word	0x000000ff
        /*0384*/ 	.word	0x00000028
        /*0388*/ 	.short	0x010a
        /*038a*/ 	.byte	0x21
	.zero		1


	//   ....[40]....
        /*038c*/ 	.word	0x00001d60
        /*0390*/ 	.word	0x000000ff
        /*0394*/ 	.word	0x00000028
        /*0398*/ 	.short	0x010a
        /*039a*/ 	.byte	0x05
	.zero		1


	//   ....[41]....
        /*039c*/ 	.word	0x00001eb0
        /*03a0*/ 	.word	0x000000ff
        /*03a4*/ 	.word	0x00000098
        /*03a8*/ 	.short	0x0101
        /*03aa*/ 	.byte	0x15
	.zero		1


	//   ....[42]....
        /*03ac*/ 	.word	0x00001ed0
        /*03b0*/ 	.word	0x000000ff
        /*03b4*/ 	.word	0x00000028
        /*03b8*/ 	.short	0x010a
        /*03ba*/ 	.byte	0x04
	.zero		1


	//   ....[43]....
        /*03bc*/ 	.word	0x00001f50
        /*03c0*/ 	.word	0x000000ff
        /*03c4*/ 	.word	0x00000028
        /*03c8*/ 	.short	0x010a
        /*03ca*/ 	.byte	0x11
	.zero		1


	//   ....[44]....
        /*03cc*/ 	.word	0x000020e0
        /*03d0*/ 	.word	0x000000ff
        /*03d4*/ 	.word	0x00000028
        /*03d8*/ 	.short	0x010a
        /*03da*/ 	.byte	0x05
	.zero		1


	//   ....[45]....
        /*03dc*/ 	.word	0x00002220
        /*03e0*/ 	.word	0x00000003
        /*03e4*/ 	.word	0x000000a0
        /*03e8*/ 	.short	0x010a
        /*03ea*/ 	.byte	0xff
	.zero		1


	//   ....[46]....
        /*03ec*/ 	.word	0x00002370
        /*03f0*/ 	.word	0x00000000
        /*03f4*/ 	.word	0x00000000
        /*03f8*/ 	.short	0x0101
        /*03fa*/ 	.byte	0xff
	.zero		1


	//   ....[47]....
        /*03fc*/ 	.word	0x00002930
        /*0400*/ 	.word	0x000000ff
        /*0404*/ 	.word	0x00000000
        /*0408*/ 	.short	0x010a
        /*040a*/ 	.byte	0x04
	.zero		1


	//   ....[48]....
        /*040c*/ 	.word	0x000029c0
        /*0410*/ 	.word	0x000000ff
        /*0414*/ 	.word	0x00000000
        /*0418*/ 	.short	0x010a
        /*041a*/ 	.byte	0x05
	.zero		1


	//   ....[49]....
        /*041c*/ 	.word	0x00002a50
        /*0420*/ 	.word	0x000000ff
        /*0424*/ 	.word	0x00000000
        /*0428*/ 	.short	0x010a
        /*042a*/ 	.byte	0x05
	.zero		1


	//   ....[50]....
        /*042c*/ 	.word	0x00002ae0
        /*0430*/ 	.word	0x000000ff
        /*0434*/ 	.word	0x00000000
        /*0438*/ 	.short	0x010a
        /*043a*/ 	.byte	0x05
	.zero		1


	//   ....[51]....
        /*043c*/ 	.word	0x00002b80
        /*0440*/ 	.word	0x00000000
        /*0444*/ 	.word	0x00000000
        /*0448*/ 	.short	0x010a
        /*044a*/ 	.byte	0xff
	.zero		1


	//   ....[52]....
        /*044c*/ 	.word	0x00002cc0
        /*0450*/ 	.word	0x00000002
        /*0454*/ 	.word	0x00000100
        /*0458*/ 	.short	0x010a
        /*045a*/ 	.byte	0xff
	.zero		1


	//   ....[53]....
        /*045c*/ 	.word	0x00002d30
        /*0460*/ 	.word	0x00000002
        /*0464*/ 	.word	0x00000000
        /*0468*/ 	.short	0x0101
        /*046a*/ 	.byte	0xff
	.zero		1


	//   ....[54]....
        /*046c*/ 	.word	0x00002d50
        /*0470*/ 	.word	0x000000ff
        /*0474*/ 	.word	0x000000b0
        /*0478*/ 	.short	0x010a
        /*047a*/ 	.byte	0x04
	.zero		1


	//   ....[55]....
        /*047c*/ 	.word	0x00002e70
        /*0480*/ 	.word	0x00000002
        /*0484*/ 	.word	0x000000a0
        /*0488*/ 	.short	0x010a
        /*048a*/ 	.byte	0xff
	.zero		1


	//   ....[56]....
        /*048c*/ 	.word	0x00002f70
        /*0490*/ 	.word	0x00000002
        /*0494*/ 	.word	0x00000000
        /*0498*/ 	.short	0x0101
        /*049a*/ 	.byte	0xff
	.zero		1


	//   ....[57]....
        /*049c*/ 	.word	0x00003000
        /*04a0*/ 	.word	0x000000ff
        /*04a4*/ 	.word	0x000000b0
        /*04a8*/ 	.short	0x0106
        /*04aa*/ 	.byte	0x04
	.zero		1


	//   ....[58]....
        /*04ac*/ 	.word	0x00003020
        /*04b0*/ 	.word	0x000000ff
        /*04b4*/ 	.word	0x000000b0
        /*04b8*/ 	.short	0x010a
        /*04ba*/ 	.byte	0x04
	.zero		1


	//   ....[59]....
        /*04bc*/ 	.word	0x000030b0
        /*04c0*/ 	.word	0x000000ff
        /*04c4*/ 	.word	0x000000b0
        /*04c8*/ 	.short	0x0106
        /*04ca*/ 	.byte	0x07
	.zero		1


	//   ....[60]....
        /*04cc*/ 	.word	0x000030f0
        /*04d0*/ 	.word	0x00000000
        /*04d4*/ 	.word	0x000000b0
        /*04d8*/ 	.short	0x010a
        /*04da*/ 	.byte	0xff
	.zero		1


	//   ....[61]....
        /*04dc*/ 	.word	0x00003610
        /*04e0*/ 	.word	0x00000000
        /*04e4*/ 	.word	0x000000a0
        /*04e8*/ 	.short	0x010a
        /*04ea*/ 	.byte	0xff
	.zero		1


	//   ....[62]....
        /*04ec*/ 	.word	0x00003710
        /*04f0*/ 	.word	0x00000003
        /*04f4*/ 	.word	0x00000000
        /*04f8*/ 	.short	0x0101
        /*04fa*/ 	.byte	0xff
	.zero		1


	//   ....[63]....
        /*04fc*/ 	.word	0x00003720
        /*0500*/ 	.word	0x000000ff
        /*0504*/ 	.word	0x00000000
        /*0508*/ 	.short	0x010a
        /*050a*/ 	.byte	0x04
	.zero		1


	//   ....[64]....
        /*050c*/ 	.word	0x000037a0
        /*0510*/ 	.word	0x000000ff
        /*0514*/ 	.word	0x000000e0
        /*0518*/ 	.short	0x010a
        /*051a*/ 	.byte	0x17
	.zero		1


	//   ....[65]....
        /*051c*/ 	.word	0x00003880
        /*0520*/ 	.word	0x000000ff
        /*0524*/ 	.word	0x00000000
        /*0528*/ 	.short	0x010a
        /*052a*/ 	.byte	0x05
	.zero		1


	//   ....[66]....
        /*052c*/ 	.word	0x000039c0
        /*0530*/ 	.word	0x000000ff
        /*0534*/ 	.word	0x00000000
        /*0538*/ 	.short	0x010a
        /*053a*/ 	.byte	0x04
	.zero		1


	//   ....[67]....
        /*053c*/ 	.word	0x00003bb0
        /*0540*/ 	.word	0x000000ff
        /*0544*/ 	.word	0x00000000
        /*0548*/ 	.short	0x010a
        /*054a*/ 	.byte	0x04
	.zero		1


	//   ....[68]....
        /*054c*/ 	.word	0x00003c40
        /*0550*/ 	.word	0x000000ff
        /*0554*/ 	.word	0x00000000
        /*0558*/ 	.short	0x010a
        /*055a*/ 	.byte	0x05
	.zero		1


	//   ....[69]....
        /*055c*/ 	.word	0x00003cd0
        /*0560*/ 	.word	0x000000ff
        /*0564*/ 	.word	0x00000000
        /*0568*/ 	.short	0x010a
        /*056a*/ 	.byte	0x05
	.zero		1


	//   ....[70]....
        /*056c*/ 	.word	0x00003d60
        /*0570*/ 	.word	0x000000ff
        /*0574*/ 	.word	0x00000000
        /*0578*/ 	.short	0x010a
        /*057a*/ 	.byte	0x04
	.zero		1


	//   ....[71]....
        /*057c*/ 	.word	0x00004270
        /*0580*/ 	.word	0x0000000c
        /*0584*/ 	.word	0x000000a0
        /*0588*/ 	.short	0x010a
        /*058a*/ 	.byte	0xff
	.zero		1


	//   ....[72]....
        /*058c*/ 	.word	0x000043e0
        /*0590*/ 	.word	0x00000000
        /*0594*/ 	.word	0x00000000
        /*0598*/ 	.short	0x0101
        /*059a*/ 	.byte	0xff
	.zero		1


	//   ....[73]....
        /*059c*/ 	.word	0x00004870
        /*05a0*/ 	.word	0x000000ff
        /*05a4*/ 	.word	0x00000098
        /*05a8*/ 	.short	0x010a
        /*05aa*/ 	.byte	0x15
	.zero		1


	//   ....[74]....
        /*05ac*/ 	.word	0x000049f0
        /*05b0*/ 	.word	0x000000ff
        /*05b4*/ 	.word	0x00000070
        /*05b8*/ 	.short	0x010a
        /*05ba*/ 	.byte	0x15
	.zero		1


	//   ....[75]....
        /*05bc*/ 	.word	0x00004b60
        /*05c0*/ 	.word	0x000000ff
        /*05c4*/ 	.word	0x00000050
        /*05c8*/ 	.short	0x010b
        /*05ca*/ 	.byte	0x15
	.zero		1


	//   ....[76]....
        /*05cc*/ 	.word	0x00004b70
        /*05d0*/ 	.word	0x000000ff
        /*05d4*/ 	.word	0x00000000
        /*05d8*/ 	.short	0x0101
        /*05da*/ 	.byte	0x28
	.zero		1


	//   ....[77]....
        /*05dc*/ 	.word	0x00004b80
        /*05e0*/ 	.word	0x000000ff
        /*05e4*/ 	.word	0x00000078
        /*05e8*/ 	.short	0x010a
        /*05ea*/ 	.byte	0x15
	.zero		1


	//   ....[78]....
        /*05ec*/ 	.word	0x00004cd0
        /*05f0*/ 	.word	0x000000ff
        /*05f4*/ 	.word	0x00000058
        /*05f8*/ 	.short	0x010b
        /*05fa*/ 	.byte	0x15
	.zero		1


	//   ....[79]....
        /*05fc*/ 	.word	0x00004ce0
        /*0600*/ 	.word	0x000000ff
        /*0604*/ 	.word	0x00000000
        /*0608*/ 	.short	0x0101
        /*060a*/ 	.byte	0x27
	.zero		1


	//   ....[80]....
        /*060c*/ 	.word	0x00004cf0
        /*0610*/ 	.word	0x000000ff
        /*0614*/ 	.word	0x00000080
        /*0618*/ 	.short	0x010a
        /*061a*/ 	.byte	0x15
	.zero		1


	//   ....[81]....
        /*061c*/ 	.word	0x00004e30
        /*0620*/ 	.word	0x000000ff
        /*0624*/ 	.word	0x00000060
        /*0628*/ 	.short	0x010b
        /*062a*/ 	.byte	0x15
	.zero		1


	//   ....[82]....
        /*062c*/ 	.word	0x00004e40
        /*0630*/ 	.word	0x000000ff
        /*0634*/ 	.word	0x00000000
        /*0638*/ 	.short	0x0101
        /*063a*/ 	.byte	0x26
	.zero		1


	//   ....[83]....
        /*063c*/ 	.word	0x00004e50
        /*0640*/ 	.word	0x000000ff
        /*0644*/ 	.word	0x00000088
        /*0648*/ 	.short	0x010a
        /*064a*/ 	.byte	0x15
	.zero		1


	//   ....[84]....
        /*064c*/ 	.word	0x00005050
        /*0650*/ 	.word	0x000000ff
        /*0654*/ 	.word	0x00000068
        /*0658*/ 	.short	0x010b
        /*065a*/ 	.byte	0x15
	.zero		1


	//   ....[85]....
        /*065c*/ 	.word	0x00005060
        /*0660*/ 	.word	0x000000ff
        /*0664*/ 	.word	0x00000000
        /*0668*/ 	.short	0x0101
        /*066a*/ 	.byte	0x25
	.zero		1


	//   ....[86]....
        /*066c*/ 	.word	0x00005090
        /*0670*/ 	.word	0x000000ff
        /*0674*/ 	.word	0x00000070
        /*0678*/ 	.short	0x010a
        /*067a*/ 	.byte	0x15
	.zero		1


	//   ....[87]....
        /*067c*/ 	.word	0x000050b0
        /*0680*/ 	.word	0x000000ff
        /*0684*/ 	.word	0x00000078
        /*0688*/ 	.short	0x010a
        /*068a*/ 	.byte	0x15
	.zero		1


	//   ....[88]....
        /*068c*/ 	.word	0x000050d0
        /*0690*/ 	.word	0x000000ff
        /*0694*/ 	.word	0x00000080
        /*0698*/ 	.short	0x010a
        /*069a*/ 	.byte	0x15
	.zero		1


	//   ....[89]....
        /*069c*/ 	.word	0x00005110
        /*06a0*/ 	.word	0x00000000
        /*06a4*/ 	.word	0x00000088
        /*06a8*/ 	.short	0x010a
        /*06aa*/ 	.byte	0xff
	.zero		1


	//   ....[90]....
        /*06ac*/ 	.word	0x00005450
        /*06b0*/ 	.word	0x00000003
        /*06b4*/ 	.word	0x000000a0
        /*06b8*/ 	.short	0x010a
        /*06ba*/ 	.byte	0xff
	.zero		1


	//   ....[91]....
        /*06bc*/ 	.word	0x000055d0
        /*06c0*/ 	.word	0x00000000
        /*06c4*/ 	.word	0x00000000
        /*06c8*/ 	.short	0x0101
        /*06ca*/ 	.byte	0xff
	.zero		1


	//   ....[92]....
        /*06cc*/ 	.word	0x000060f0
        /*06d0*/ 	.word	0x000000ff
        /*06d4*/ 	.word	0x00000050
        /*06d8*/ 	.short	0x010a
        /*06da*/ 	.byte	0x2c
	.zero		1


	//   ....[93]....
        /*06dc*/ 	.word	0x00006130
        /*06e0*/ 	.word	0x0000001a
        /*06e4*/ 	.word	0x000000c0
        /*06e8*/ 	.short	0x010a
        /*06ea*/ 	.byte	0xff
	.zero		1


	//   ....[94]....
        /*06ec*/ 	.word	0x00006240
        /*06f0*/ 	.word	0x000000ff
        /*06f4*/ 	.word	0x00000050
        /*06f8*/ 	.short	0x010a
        /*06fa*/ 	.byte	0x2c
	.zero		1


	//   ....[95]....
        /*06fc*/ 	.word	0x00006320
        /*0700*/ 	.word	0x0000001a
        /*0704*/ 	.word	0x000000c0
        /*0708*/ 	.short	0x010a
        /*070a*/ 	.byte	0xff
	.zero		1


	//   ....[96]....
        /*070c*/ 	.word	0x00006a50
        /*0710*/ 	.word	0x00000000
        /*0714*/ 	.word	0x00000000
        /*0718*/ 	.short	0x0101
        /*071a*/ 	.byte	0xff
	.zero		1


	//   ....[97]....
        /*071c*/ 	.word	0x00006a60
        /*0720*/ 	.word	0x00000004
        /*0724*/ 	.word	0x00000050
        /*0728*/ 	.short	0x010a
        /*072a*/ 	.byte	0xff
	.zero		1


	//   ....[98]....
        /*072c*/ 	.word	0x00006b20
        /*0730*/ 	.word	0x00000004
        /*0734*/ 	.word	0x00000050
        /*0738*/ 	.short	0x010a
        /*073a*/ 	.byte	0xff
	.zero		1


	//   ....[99]....
        /*073c*/ 	.word	0x000072e0
        /*0740*/ 	.word	0x00000000
        /*0744*/ 	.word	0x00000000
        /*0748*/ 	.short	0x0101
        /*074a*/ 	.byte	0xff
	.zero		1


	//   ....[100]....
        /*074c*/ 	.word	0x00007300
        /*0750*/ 	.word	0x00000002
        /*0754*/ 	.word	0x00000050
        /*0758*/ 	.short	0x010a
        /*075a*/ 	.byte	0xff
	.zero		1


	//   ....[101]....
        /*075c*/ 	.word	0x000073b0
        /*0760*/ 	.word	0x00000002
        /*0764*/ 	.word	0x00000050
        /*0768*/ 	.short	0x010a
        /*076a*/ 	.byte	0xff
	.zero		1


	//   ....[102]....
        /*076c*/ 	.word	0x00007b60
        /*0770*/ 	.word	0x00000000
        /*0774*/ 	.word	0x00000000
        /*0778*/ 	.short	0x0101
        /*077a*/ 	.byte	0xff
	.zero		1


	//   ....[103]....
        /*077c*/ 	.word	0x00007b80
        /*0780*/ 	.word	0x00000003
        /*0784*/ 	.word	0x00000050
        /*0788*/ 	.short	0x010a
        /*078a*/ 	.byte	0xff
	.zero		1


	//   ....[104]....
        /*078c*/ 	.word	0x00007c30
        /*0790*/ 	.word	0x00000003
        /*0794*/ 	.word	0x00000050
        /*0798*/ 	.short	0x010a
        /*079a*/ 	.byte	0xff
	.zero		1


	//   ....[105]....
        /*079c*/ 	.word	0x00008040
        /*07a0*/ 	.word	0x000000ff
        /*07a4*/ 	.word	0x00000000
        /*07a8*/ 	.short	0x0101
        /*07aa*/ 	.byte	0x04
	.zero		1


	//   ....[106]....
        /*07ac*/ 	.word	0x00008450
        /*07b0*/ 	.word	0x00000000
        /*07b4*/ 	.word	0x00000000
        /*07b8*/ 	.short	0x0101
        /*07ba*/ 	.byte	0xff
	.zero		1


	//   ....[107]....
        /*07bc*/ 	.word	0x00008700
        /*07c0*/ 	.word	0x000000ff
        /*07c4*/ 	.word	0x00000000
        /*07c8*/ 	.short	0x0101
        /*07ca*/ 	.byte	0x04
	.zero		1


	//   ....[108]....
        /*07cc*/ 	.word	0x00008720
        /*07d0*/ 	.word	0x00000000
        /*07d4*/ 	.word	0x00000110
        /*07d8*/ 	.short	0x010a
        /*07da*/ 	.byte	0xff
	.zero		1


	//   ....[109]....
        /*07dc*/ 	.word	0x00008780
        /*07e0*/ 	.word	0x00000000
        /*07e4*/ 	.word	0x00000028
        /*07e8*/ 	.short	0x010a
        /*07ea*/ 	.byte	0xff
	.zero		1


	//   ....[110]....
        /*07ec*/ 	.word	0x000087e0
        /*07f0*/ 	.word	0x00000000
        /*07f4*/ 	.word	0x00000028
        /*07f8*/ 	.short	0x010a
        /*07fa*/ 	.byte	0xff
	.zero		1


	//   ....[111]....
        /*07fc*/ 	.word	0x00008830
        /*0800*/ 	.word	0x00000003
        /*0804*/ 	.word	0x000000a0
        /*0808*/ 	.short	0x010a
        /*080a*/ 	.byte	0xff
	.zero		1


	//   ....[112]....
        /*080c*/ 	.word	0x00008890
        /*0810*/ 	.word	0x00000000
        /*0814*/ 	.word	0x00000000
        /*0818*/ 	.short	0x010a
        /*081a*/ 	.byte	0xff
	.zero		1


	//   ....[113]....
        /*081c*/ 	.word	0x000088f0
        /*0820*/ 	.word	0x00000000
        /*0824*/ 	.word	0x00000000
        /*0828*/ 	.short	0x010a
        /*082a*/ 	.byte	0xff
	.zero		1


	//   ....[114]....
        /*082c*/ 	.word	0x00008950
        /*0830*/ 	.word	0x00000000
        /*0834*/ 	.word	0x00000000
        /*0838*/ 	.short	0x010a
        /*083a*/ 	.byte	0xff
	.zero		1


	//   ....[115]....
        /*083c*/ 	.word	0x000089b0
        /*0840*/ 	.word	0x00000000
        /*0844*/ 	.word	0x00000000
        /*0848*/ 	.short	0x010a
        /*084a*/ 	.byte	0xff
	.zero		1


	//   ....[116]....
        /*084c*/ 	.word	0x00008a00
        /*0850*/ 	.word	0x00000002
        /*0854*/ 	.word	0x00000100
        /*0858*/ 	.short	0x010a
        /*085a*/ 	.byte	0xff
	.zero		1


	//   ....[117]....
        /*085c*/ 	.word	0x00008a60
        /*0860*/ 	.word	0x00000002
        /*0864*/ 	.word	0x000000b0
        /*0868*/ 	.short	0x010a
        /*086a*/ 	.byte	0xff
	.zero		1


	//   ....[118]....
        /*086c*/ 	.word	0x00008ab0
        /*0870*/ 	.word	0x00000002
        /*0874*/ 	.word	0x000000a0
        /*0878*/ 	.short	0x010a
        /*087a*/ 	.byte	0xff
	.zero		1


	//   ....[119]....
        /*087c*/ 	.word	0x00008b10
        /*0880*/ 	.word	0x00000000
        /*0884*/ 	.word	0x000000b0
        /*0888*/ 	.short	0x010a
        /*088a*/ 	.byte	0xff
	.zero		1


	//   ....[120]....
        /*088c*/ 	.word	0x00008b60
        /*0890*/ 	.word	0x00000000
        /*0894*/ 	.word	0x000000a0
        /*0898*/ 	.short	0x010a
        /*089a*/ 	.byte	0xff
	.zero		1


	//   ....[121]....
        /*089c*/ 	.word	0x00008bc0
        /*08a0*/ 	.word	0x00000002
        /*08a4*/ 	.word	0x000000e0
        /*08a8*/ 	.short	0x010a
        /*08aa*/ 	.byte	0xff
	.zero		1


	//   ....[122]....
        /*08ac*/ 	.word	0x00008c20
        /*08b0*/ 	.word	0x00000000
        /*08b4*/ 	.word	0x00000000
        /*08b8*/ 	.short	0x010a
        /*08ba*/ 	.byte	0xff
	.zero		1


	//   ....[123]....
        /*08bc*/ 	.word	0x00008c80
        /*08c0*/ 	.word	0x00000000
        /*08c4*/ 	.word	0x00000000
        /*08c8*/ 	.short	0x010a
        /*08ca*/ 	.byte	0xff
	.zero		1


	//   ....[124]....
        /*08cc*/ 	.word	0x00008ce0
        /*08d0*/ 	.word	0x00000000
        /*08d4*/ 	.word	0x00000000
        /*08d8*/ 	.short	0x010a
        /*08da*/ 	.byte	0xff
	.zero		1


	//   ....[125]....
        /*08dc*/ 	.word	0x00008d40
        /*08e0*/ 	.word	0x00000000
        /*08e4*/ 	.word	0x00000000
        /*08e8*/ 	.short	0x010a
        /*08ea*/ 	.byte	0xff
	.zero		1


	//   ....[126]....
        /*08ec*/ 	.word	0x00008da0
        /*08f0*/ 	.word	0x00000000
        /*08f4*/ 	.word	0x00000000
        /*08f8*/ 	.short	0x010a
        /*08fa*/ 	.byte	0xff
	.zero		1


	//   ....[127]....
        /*08fc*/ 	.word	0x00008df0
        /*0900*/ 	.word	0x0000000c
        /*0904*/ 	.word	0x000000a0
        /*0908*/ 	.short	0x010a
        /*090a*/ 	.byte	0xff
	.zero		1


	//   ....[128]....
        /*090c*/ 	.word	0x00008e50
        /*0910*/ 	.word	0x00000000
        /*0914*/ 	.word	0x00000098
        /*0918*/ 	.short	0x010a
        /*091a*/ 	.byte	0xff
	.zero		1


	//   ....[129]....
        /*091c*/ 	.word	0x00008eb0
        /*0920*/ 	.word	0x00000000
        /*0924*/ 	.word	0x00000070
        /*0928*/ 	.short	0x010a
        /*092a*/ 	.byte	0xff
	.zero		1


	//   ....[130]....
        /*092c*/ 	.word	0x00008f10
        /*0930*/ 	.word	0x00000000
        /*0934*/ 	.word	0x00000078
        /*0938*/ 	.short	0x010a
        /*093a*/ 	.byte	0xff
	.zero		1


	//   ....[131]....
        /*093c*/ 	.word	0x00008f70
        /*0940*/ 	.word	0x00000000
        /*0944*/ 	.word	0x00000080
        /*0948*/ 	.short	0x010a
        /*094a*/ 	.byte	0xff
	.zero		1


	//   ....[132]....
        /*094c*/ 	.word	0x00008fd0
        /*0950*/ 	.word	0x00000000
        /*0954*/ 	.word	0x00000088
        /*0958*/ 	.short	0x010a
        /*095a*/ 	.byte	0xff
	.zero		1


	//   ....[133]....
        /*095c*/ 	.word	0x00009030
        /*0960*/ 	.word	0x00000000
        /*0964*/ 	.word	0x00000070
        /*0968*/ 	.short	0x010a
        /*096a*/ 	.byte	0xff
	.zero		1


	//   ....[134]....
        /*096c*/ 	.word	0x00009090
        /*0970*/ 	.word	0x00000000
        /*0974*/ 	.word	0x00000078
        /*0978*/ 	.short	0x010a
        /*097a*/ 	.byte	0xff
	.zero		1


	//   ....[135]....
        /*097c*/ 	.word	0x000090f0
        /*0980*/ 	.word	0x00000000
        /*0984*/ 	.word	0x00000080
        /*0988*/ 	.short	0x010a
        /*098a*/ 	.byte	0xff
	.zero		1


	//   ....[136]....
        /*098c*/ 	.word	0x00009140
        /*0990*/ 	.word	0x00000003
        /*0994*/ 	.word	0x000000a0
        /*0998*/ 	.short	0x010a
        /*099a*/ 	.byte	0xff
	.zero		1


	//   ....[137]....
        /*099c*/ 	.word	0x000091a0
        /*09a0*/ 	.word	0x00000000
        /*09a4*/ 	.word	0x00000050
        /*09a8*/ 	.short	0x010a
        /*09aa*/ 	.byte	0xff
	.zero		1


	//   ....[138]....
        /*09ac*/ 	.word	0x000091f0
        /*09b0*/ 	.word	0x0000001a
        /*09b4*/ 	.word	0x000000c0
        /*09b8*/ 	.short	0x010a
        /*09ba*/ 	.byte	0xff
	.zero		1


	//   ....[139]....
        /*09bc*/ 	.word	0x00009240
        /*09c0*/ 	.word	0x00000004
        /*09c4*/ 	.word	0x00000050
        /*09c8*/ 	.short	0x010a
        /*09ca*/ 	.byte	0xff
	.zero		1


	//   ....[140]....
        /*09cc*/ 	.word	0x00009290
        /*09d0*/ 	.word	0x00000002
        /*09d4*/ 	.word	0x00000050
        /*09d8*/ 	.short	0x010a
        /*09da*/ 	.byte	0xff
	.zero		1


	//   ....[141]....
        /*09dc*/ 	.word	0x000092e0
        /*09e0*/ 	.word	0x00000003
        /*09e4*/ 	.word	0x00000050
        /*09e8*/ 	.short	0x010a
        /*09ea*/ 	.byte	0xff
	.zero		1


	//----- nvinfo : EIATTR_NUM_MBARRIERS
	.align		4
.L_47:
        /*09ec*/ 	.byte	0x03, 0x38
        /*09ee*/ 	.short	0x0024


	//----- nvinfo : EIATTR_EXIT_INSTR_OFFSETS
	.align		4
        /*09f0*/ 	.byte	0x04, 0x1c
        /*09f2*/ 	.short	(.L_49 - .L_48)


	//   ....[0]....
.L_48:
        /*09f4*/ 	.word	0x00002bb0


	//   ....[1]....
        /*09f8*/ 	.word	0x000030c0


	//   ....[2]....
        /*09fc*/ 	.word	0x00003120


	//   ....[3]....
        /*0a00*/ 	.word	0x00003fc0


	//   ....[4]....
        /*0a04*/ 	.word	0x00005140


	//   ....[5]....
        /*0a08*/ 	.word	0x00005180


	//   ....[6]....
        /*0a0c*/ 	.word	0x000085e0


	//   ....[7]....
        /*0a10*/ 	.word	0x00008660


	//   ....[8]....
        /*0a14*/ 	.word	0x00008690


	//   ....[9]....
        /*0a18*/ 	.word	0x00008710


	//----- nvinfo : EIATTR_MAX_THREADS
	.align		4
.L_49:
        /*0a1c*/ 	.byte	0x04, 0x05
        /*0a1e*/ 	.short	(.L_51 - .L_50)
.L_50:
        /*0a20*/ 	.word	0x00000100
        /*0a24*/ 	.word	0x00000001
        /*0a28*/ 	.word	0x00000001


	//----- nvinfo : EIATTR_CRS_STACK_SIZE
	.align		4
.L_51:
        /*0a2c*/ 	.byte	0x04, 0x1e
        /*0a2e*/ 	.short	(.L_53 - .L_52)
.L_52:
        /*0a30*/ 	.word	0x00000000


	//----- nvinfo : EIATTR_CBANK_PARAM_SIZE
	.align		4
.L_53:
        /*0a34*/ 	.byte	0x03, 0x19
        /*0a36*/ 	.short	0x0800


	//----- nvinfo : EIATTR_PARAM_CBANK
	.align		4
        /*0a38*/ 	.byte	0x04, 0x0a
        /*0a3a*/ 	.short	(.L_55 - .L_54)
	.align		4
.L_54:
        /*0a3c*/ 	.word	index@(.nv.constant0._ZN7cutlass13device_kernelINS_4gemm6kernel13GemmUniversalIN4cute5tupleIJiiiiEEENS1_10collective13CollectiveMmaINS1_35MainloopSm100TmaUmmaWarpSpecializedILi5ELi2ELi4ENS5_IJNS4_1CILi2EEESB_NSA_ILi1EEEEEEEENS5_IJNSA_ILi64EEENSA_ILi128EEENSA_ILi32EEEEEENS_10bfloat16_tENS5_IJlSC_lEEESJ_SK_NS4_8TiledMMAINS4_8MMA_AtomIJNS4_20SM100_MMA_F16BF16_SSISJ_SJ_fLi64ELi128ELNS4_4UMMA5MajorE0ELSP_0ELNSO_7ScaleInE0ELSQ_0EEEEEENS4_6LayoutINS5_IJSC_SC_SC_EEENS5_IJNSA_ILi0EEESV_SV_EEEEENS5_IJNS4_10UnderscoreESY_SY_EEEEENS4_23SM90_TMA_LOAD_MULTICASTENS4_14ComposedLayoutINS4_7SwizzleILi2ELi4ELi3EEENS4_18smem_ptr_flag_bitsILi16EEENST_INS5_IJNSA_ILi8EEESH_EEENS5_IJSH_SC_EEEEEEEvNS4_8identityES11_S1B_vS1C_EENS_8epilogue10collective18CollectiveEpilogueINS1E_23Sm100TmaWarpSpecializedILi4ELi2ELi16ELb1ELb0EEEJSI_NS5_IJNST_ISF_SC_EENST_ISH_SC_EEEEESJ_SK_SJ_SK_NS1E_6fusion15FusionCallbacksIS1I_NS1M_17LinearCombinationISJ_fSJ_fLNS_15FloatRoundStyleE2EEESI_S1L_JEEENS4_5SM1004TMEM4LOAD26SM100_TMEM_LOAD_16dp256b4xENS4_13SM90_TMA_LOADES1B_NS4_17SM75_U32x4_LDSM_NENS4_14SM90_TMA_STOREES1B_NS4_17SM90_U32x4_STSM_NENS4_39AutoVectorizingCopyWithAssumedAlignmentILi128EEEEEEvvEEEEvNT_6ParamsE)
        /*0a40*/ 	.short	0x0380
        /*0a42*/ 	.short	0x0800


	//----- nvinfo : EIATTR_SW_WAR
	.align		4
.L_55:
        /*0a44*/ 	.byte	0x04, 0x36
        /*0a46*/ 	.short	(.L_57 - .L_56)
.L_56:
        /*0a48*/ 	.word	0x00000008
.L_57:


//--------------------- .nv.callgraph             --------------------------
	.section	.nv.callgraph,"",@"SHT_CUDA_CALLGRAPH"
	.align	4
	.sectionentsize	8
	.align		4
        /*0000*/ 	.word	0x00000000
	.align		4
        /*0004*/ 	.word	0xffffffff
	.align		4
        /*0008*/ 	.word	index@(_ZN7cutlass13device_kernelINS_4gemm6kernel13GemmUniversalIN4cute5tupleIJiiiiEEENS1_10collective13CollectiveMmaINS1_35MainloopSm100TmaUmmaWarpSpecializedILi5ELi2ELi4ENS5_IJNS4_1CILi2EEESB_NSA_ILi1EEEEEEEENS5_IJNSA_ILi64EEENSA_ILi128EEENSA_ILi32EEEEEENS_10bfloat16_tENS5_IJlSC_lEEESJ_SK_NS4_8TiledMMAINS4_8MMA_AtomIJNS4_20SM100_MMA_F16BF16_SSISJ_SJ_fLi64ELi128ELNS4_4UMMA5MajorE0ELSP_0ELNSO_7ScaleInE0ELSQ_0EEEEEENS4_6LayoutINS5_IJSC_SC_SC_EEENS5_IJNSA_ILi0EEESV_SV_EEEEENS5_IJNS4_10UnderscoreESY_SY_EEEEENS4_23SM90_TMA_LOAD_MULTICASTENS4_14ComposedLayoutINS4_7SwizzleILi2ELi4ELi3EEENS4_18smem_ptr_flag_bitsILi16EEENST_INS5_IJNSA_ILi8EEESH_EEENS5_IJSH_SC_EEEEEEEvNS4_8identityES11_S1B_vS1C_EENS_8epilogue10collective18CollectiveEpilogueINS1E_23Sm100TmaWarpSpecializedILi4ELi2ELi16ELb1ELb0EEEJSI_NS5_IJNST_ISF_SC_EENST_ISH_SC_EEEEESJ_SK_SJ_SK_NS1E_6fusion15FusionCallbacksIS1I_NS1M_17LinearCombinationISJ_fSJ_fLNS_15FloatRoundStyleE2EEESI_S1L_JEEENS4_5SM1004TMEM4LOAD26SM100_TMEM_LOAD_16dp256b4xENS4_13SM90_TMA_LOADES1B_NS4_17SM75_U32x4_LDSM_NENS4_14SM90_TMA_STOREES1B_NS4_17SM90_U32x4_STSM_NENS4_39AutoVectorizingCopyWithAssumedAlignmentILi128EEEEEEvvEEEEvNT_6ParamsE)
	.align		4
        /*000c*/ 	.word	index@(__assertfail)
	.align		4
        /*0010*/ 	.word	0x00000000
	.align		4
        /*0014*/ 	.word	0xfffffffe
	.align		4
        /*0018*/ 	.word	0x00000000
	.align		4
        /*001c*/ 	.word	0xfffffffd
	.align		4
        /*0020*/ 	.word	0x00000000
	.align		4
        /*0024*/ 	.word	0xfffffffc


//--------------------- .nv.constant4             --------------------------
	.section	.nv.constant4,"a",@progbits
	.align	8
	.align		8
.nv.constant4:
        /*0000*/ 	.dword	__assertfail
	.align		8
        /*0008*/ 	.dword	__unnamed_1
	.align		8
        /*0010*/ 	.dword	__unnamed_2
	.align		8
        /*0018*/ 	.dword	_ZN39_INTERNAL_01df2bbc_4_k_cu_86452652_90314cuda3std3__45__cpo5beginE
	.align		8
        /*0020*/ 	.dword	_ZN39_INTERNAL_01df2bbc_4_k_cu_86452652_90314cuda3std3__45__cpo3endE
	.align		8
        /*0028*/ 	.dword	_ZN39_INTERNAL_01df2bbc_4_k_cu_86452652_90314cuda3std3__45__cpo6cbeginE
	.align		8
        /*0030*/ 	.dword	_ZN39_INTERNAL_01df2bbc_4_k_cu_86452652_90314cuda3std3__45__cpo4cendE
	.align		8
        /*0038*/ 	.dword	_ZN39_INTERNAL_01df2bbc_4_k_cu_86452652_90314cuda3std3__441_GLOBAL__N__01df2bbc_4_k_cu_86452652_90316ignoreE
	.align		8
        /*0040*/ 	.dword	_ZN39_INTERNAL_01df2bbc_4_k_cu_86452652_90314cuda3std3__419piecewise_constructE
	.align		8
        /*0048*/ 	.dword	_ZN39_INTERNAL_01df2bbc_4_k_cu_86452652_90314cuda3std3__48in_placeE
	.align		8
        /*0050*/ 	.dword	_ZN39_INTERNAL_01df2bbc_4_k_cu_86452652_90314cuda3std6ranges3__45__cpo4swapE
	.align		8
        /*0058*/ 	.dword	_ZN39_INTERNAL_01df2bbc_4_k_cu_86452652_90314cuda3std6ranges3__45__cpo9iter_moveE
	.align		8
        /*0060*/ 	.dword	_ZN39_INTERNAL_01df2bbc_4_k_cu_86452652_90314cute7productE
	.align		8
        /*0068*/ 	.dword	_ZN39_INTERNAL_01df2bbc_4_k_cu_86452652_90314cute1_E
	.align		8
        /*0070*/ 	.dword	$str$25
	.align		8
        /*0078*/ 	.dword	$str$26
	.align		8
        /*0080*/ 	.dword	$str$27
	.align		8
        /*0088*/ 	.dword	$str$28


//--------------------- .text._ZN7cutlass13device_kernelINS_4gemm6kernel13GemmUniversalIN4cute5tupleIJiiiiEEENS1_10collective13CollectiveMmaINS1_35MainloopSm100TmaUmmaWarpSpecializedILi5ELi2ELi4ENS5_IJNS4_1CILi2EEESB_NSA_ILi1EEEEEEEENS5_IJNSA_ILi64EEENSA_ILi128EEENSA_ILi32EEEEEENS_10bfloat16_tENS5_IJlSC_lEEESJ_SK_NS4_8TiledMMAINS4_8MMA_AtomIJNS4_20SM100_MMA_F16BF16_SSISJ_SJ_fLi64ELi128ELNS4_4UMMA5MajorE0ELSP_0ELNSO_7ScaleInE0ELSQ_0EEEEEENS4_6LayoutINS5_IJSC_SC_SC_EEENS5_IJNSA_ILi0EEESV_SV_EEEEENS5_IJNS4_10UnderscoreESY_SY_EEEEENS4_23SM90_TMA_LOAD_MULTICASTENS4_14ComposedLayoutINS4_7SwizzleILi2ELi4ELi3EEENS4_18smem_ptr_flag_bitsILi16EEENST_INS5_IJNSA_ILi8EEESH_EEENS5_IJSH_SC_EEEEEEEvNS4_8identityES11_S1B_vS1C_EENS_8epilogue10collective18CollectiveEpilogueINS1E_23Sm100TmaWarpSpecializedILi4ELi2ELi16ELb1ELb0EEEJSI_NS5_IJNST_ISF_SC_EENST_ISH_SC_EEEEESJ_SK_SJ_SK_NS1E_6fusion15FusionCallbacksIS1I_NS1M_17LinearCombinationISJ_fSJ_fLNS_15FloatRoundStyleE2EEESI_S1L_JEEENS4_5SM1004TMEM4LOAD26SM100_TMEM_LOAD_16dp256b4xENS4_13SM90_TMA_LOADES1B_NS4_17SM75_U32x4_LDSM_NENS4_14SM90_TMA_STOREES1B_NS4_17SM90_U32x4_STSM_NENS4_39AutoVectorizingCopyWithAssumedAlignmentILi128EEEEEEvvEEEEvNT_6ParamsE --------------------------
	.section	.text._ZN7cutlass13device_kernelINS_4gemm6kernel13GemmUniversalIN4cute5tupleIJiiiiEEENS1_10collective13CollectiveMmaINS1_35MainloopSm100TmaUmmaWarpSpecializedILi5ELi2ELi4ENS5_IJNS4_1CILi2EEESB_NSA_ILi1EEEEEEEENS5_IJNSA_ILi64EEENSA_ILi128EEENSA_ILi32EEEEEENS_10bfloat16_tENS5_IJlSC_lEEESJ_SK_NS4_8TiledMMAINS4_8MMA_AtomIJNS4_20SM100_MMA_F16BF16_SSISJ_SJ_fLi64ELi128ELNS4_4UMMA5MajorE0ELSP_0ELNSO_7ScaleInE0ELSQ_0EEEEEENS4_6LayoutINS5_IJSC_SC_SC_EEENS5_IJNSA_ILi0EEESV_SV_EEEEENS5_IJNS4_10UnderscoreESY_SY_EEEEENS4_23SM90_TMA_LOAD_MULTICASTENS4_14ComposedLayoutINS4_7SwizzleILi2ELi4ELi3EEENS4_18smem_ptr_flag_bitsILi16EEENST_INS5_IJNSA_ILi8EEESH_EEENS5_IJSH_SC_EEEEEEEvNS4_8identityES11_S1B_vS1C_EENS_8epilogue10collective18CollectiveEpilogueINS1E_23Sm100TmaWarpSpecializedILi4ELi2ELi16ELb1ELb0EEEJSI_NS5_IJNST_ISF_SC_EENST_ISH_SC_EEEEESJ_SK_SJ_SK_NS1E_6fusion15FusionCallbacksIS1I_NS1M_17LinearCombinationISJ_fSJ_fLNS_15FloatRoundStyleE2EEESI_S1L_JEEENS4_5SM1004TMEM4LOAD26SM100_TMEM_LOAD_16dp256b4xENS4_13SM90_TMA_LOADES1B_NS4_17SM75_U32x4_LDSM_NENS4_14SM90_TMA_STOREES1B_NS4_17SM90_U32x4_STSM_NENS4_39AutoVectorizingCopyWithAssumedAlignmentILi128EEEEEEvvEEEEvNT_6ParamsE,"ax",@progbits
	.align	128
.text._ZN7cutlass13device_kernelINS_4gemm6kernel13GemmUniversalIN4cute5tupleIJiiiiEEENS1_10collective13CollectiveMmaINS1_35MainloopSm100TmaUmmaWarpSpecializedILi5ELi2ELi4ENS5_IJNS4_1CILi2EEESB_NSA_ILi1EEEEEEEENS5_IJNSA_ILi64EEENSA_ILi128EEENSA_ILi32EEEEEENS_10bfloat16_tENS5_IJlSC_lEEESJ_SK_NS4_8TiledMMAINS4_8MMA_AtomIJNS4_20SM100_MMA_F16BF16_SSISJ_SJ_fLi64ELi128ELNS4_4UMMA5MajorE0ELSP_0ELNSO_7ScaleInE0ELSQ_0EEEEEENS4_6LayoutINS5_IJSC_SC_SC_EEENS5_IJNSA_ILi0EEESV_SV_EEEEENS5_IJNS4_10UnderscoreESY_SY_EEEEENS4_23SM90_TMA_LOAD_MULTICASTENS4_14ComposedLayoutINS4_7SwizzleILi2ELi4ELi3EEENS4_18smem_ptr_flag_bitsILi16EEENST_INS5_IJNSA_ILi8EEESH_EEENS5_IJSH_SC_EEEEEEEvNS4_8identityES11_S1B_vS1C_EENS_8epilogue10collective18CollectiveEpilogueINS1E_23Sm100TmaWarpSpecializedILi4ELi2ELi16ELb1ELb0EEEJSI_NS5_IJNST_ISF_SC_EENST_ISH_SC_EEEEESJ_SK_SJ_SK_NS1E_6fusion15FusionCallbacksIS1I_NS1M_17LinearCombinationISJ_fSJ_fLNS_15FloatRoundStyleE2EEESI_S1L_JEEENS4_5SM1004TMEM4LOAD26SM100_TMEM_LOAD_16dp256b4xENS4_13SM90_TMA_LOADES1B_NS4_17SM75_U32x4_LDSM_NENS4_14SM90_TMA_STOREES1B_NS4_17SM90_U32x4_STSM_NENS4_39AutoVectorizingCopyWithAssumedAlignmentILi128EEEEEEvvEEEEvNT_6ParamsE:
        .type           _ZN7cutlass13device_kernelINS_4gemm6kernel13GemmUniversalIN4cute5tupleIJiiiiEEENS1_10collective13CollectiveMmaINS1_35MainloopSm100TmaUmmaWarpSpecializedILi5ELi2ELi4ENS5_IJNS4_1CILi2EEESB_NSA_ILi1EEEEEEEENS5_IJNSA_ILi64EEENSA_ILi128EEENSA_ILi32EEEEEENS_10bfloat16_tENS5_IJlSC_lEEESJ_SK_NS4_8TiledMMAINS4_8MMA_AtomIJNS4_20SM100_MMA_F16BF16_SSISJ_SJ_fLi64ELi128ELNS4_4UMMA5MajorE0ELSP_0ELNSO_7ScaleInE0ELSQ_0EEEEEENS4_6LayoutINS5_IJSC_SC_SC_EEENS5_IJNSA_ILi0EEESV_SV_EEEEENS5_IJNS4_10UnderscoreESY_SY_EEEEENS4_23SM90_TMA_LOAD_MULTICASTENS4_14ComposedLayoutINS4_7SwizzleILi2ELi4ELi3EEENS4_18smem_ptr_flag_bitsILi16EEENST_INS5_IJNSA_ILi8EEESH_EEENS5_IJSH_SC_EEEEEEEvNS4_8identityES11_S1B_vS1C_EENS_8epilogue10collective18CollectiveEpilogueINS1E_23Sm100TmaWarpSpecializedILi4ELi2ELi16ELb1ELb0EEEJSI_NS5_IJNST_ISF_SC_EENST_ISH_SC_EEEEESJ_SK_SJ_SK_NS1E_6fusion15FusionCallbacksIS1I_NS1M_17LinearCombinationISJ_fSJ_fLNS_15FloatRoundStyleE2EEESI_S1L_JEEENS4_5SM1004TMEM4LOAD26SM100_TMEM_LOAD_16dp256b4xENS4_13SM90_TMA_LOADES1B_NS4_17SM75_U32x4_LDSM_NENS4_14SM90_TMA_STOREES1B_NS4_17SM90_U32x4_STSM_NENS4_39AutoVectorizingCopyWithAssumedAlignmentILi128EEEEEEvvEEEEvNT_6ParamsE,@function
        .size           _ZN7cutlass13device_kernelINS_4gemm6kernel13GemmUniversalIN4cute5tupleIJiiiiEEENS1_10collective13CollectiveMmaINS1_35MainloopSm100TmaUmmaWarpSpecializedILi5ELi2ELi4ENS5_IJNS4_1CILi2EEESB_NSA_ILi1EEEEEEEENS5_IJNSA_ILi64EEENSA_ILi128EEENSA_ILi32EEEEEENS_10bfloat16_tENS5_IJlSC_lEEESJ_SK_NS4_8TiledMMAINS4_8MMA_AtomIJNS4_20SM100_MMA_F16BF16_SSISJ_SJ_fLi64ELi128ELNS4_4UMMA5MajorE0ELSP_0ELNSO_7ScaleInE0ELSQ_0EEEEEENS4_6LayoutINS5_IJSC_SC_SC_EEENS5_IJNSA_ILi0EEESV_SV_EEEEENS5_IJNS4_10UnderscoreESY_SY_EEEEENS4_23SM90_TMA_LOAD_MULTICASTENS4_14ComposedLayoutINS4_7SwizzleILi2ELi4ELi3EEENS4_18smem_ptr_flag_bitsILi16EEENST_INS5_IJNSA_ILi8EEESH_EEENS5_IJSH_SC_EEEEEEEvNS4_8identityES11_S1B_vS1C_EENS_8epilogue10collective18CollectiveEpilogueINS1E_23Sm100TmaWarpSpecializedILi4ELi2ELi16ELb1ELb0EEEJSI_NS5_IJNST_ISF_SC_EENST_ISH_SC_EEEEESJ_SK_SJ_SK_NS1E_6fusion15FusionCallbacksIS1I_NS1M_17LinearCombinationISJ_fSJ_fLNS_15FloatRoundStyleE2EEESI_S1L_JEEENS4_5SM1004TMEM4LOAD26SM100_TMEM_LOAD_16dp256b4xENS4_13SM90_TMA_LOADES1B_NS4_17SM75_U32x4_LDSM_NENS4_14SM90_TMA_STOREES1B_NS4_17SM90_U32x4_STSM_NENS4_39AutoVectorizingCopyWithAssumedAlignmentILi128EEEEEEvvEEEEvNT_6ParamsE,(.L_x_186 - _ZN7cutlass13device_kernelINS_4gemm6kernel13GemmUniversalIN4cute5tupleIJiiiiEEENS1_10collective13CollectiveMmaINS1_35MainloopSm100TmaUmmaWarpSpecializedILi5ELi2ELi4ENS5_IJNS4_1CILi2EEESB_NSA_ILi1EEEEEEEENS5_IJNSA_ILi64EEENSA_ILi128EEENSA_ILi32EEEEEENS_10bfloat16_tENS5_IJlSC_lEEESJ_SK_NS4_8TiledMMAINS4_8MMA_AtomIJNS4_20SM100_MMA_F16BF16_SSISJ_SJ_fLi64ELi128ELNS4_4UMMA5MajorE0ELSP_0ELNSO_7ScaleInE0ELSQ_0EEEEEENS4_6LayoutINS5_IJSC_SC_SC_EEENS5_IJNSA_ILi0EEESV_SV_EEEEENS5_IJNS4_10UnderscoreESY_SY_EEEEENS4_23SM90_TMA_LOAD_MULTICASTENS4_14ComposedLayoutINS4_7SwizzleILi2ELi4ELi3EEENS4_18smem_ptr_flag_bitsILi16EEENST_INS5_IJNSA_ILi8EEESH_EEENS5_IJSH_SC_EEEEEEEvNS4_8identityES11_S1B_vS1C_EENS_8epilogue10collective18CollectiveEpilogueINS1E_23Sm100TmaWarpSpecializedILi4ELi2ELi16ELb1ELb0EEEJSI_NS5_IJNST_ISF_SC_EENST_ISH_SC_EEEEESJ_SK_SJ_SK_NS1E_6fusion15FusionCallbacksIS1I_NS1M_17LinearCombinationISJ_fSJ_fLNS_15FloatRoundStyleE2EEESI_S1L_JEEENS4_5SM1004TMEM4LOAD26SM100_TMEM_LOAD_16dp256b4xENS4_13SM90_TMA_LOADES1B_NS4_17SM75_U32x4_LDSM_NENS4_14SM90_TMA_STOREES1B_NS4_17SM90_U32x4_STSM_NENS4_39AutoVectorizingCopyWithAssumedAlignmentILi128EEEEEEvvEEEEvNT_6ParamsE)
        .other          _ZN7cutlass13device_kernelINS_4gemm6kernel13GemmUniversalIN4cute5tupleIJiiiiEEENS1_10collective13CollectiveMmaINS1_35MainloopSm100TmaUmmaWarpSpecializedILi5ELi2ELi4ENS5_IJNS4_1CILi2EEESB_NSA_ILi1EEEEEEEENS5_IJNSA_ILi64EEENSA_ILi128EEENSA_ILi32EEEEEENS_10bfloat16_tENS5_IJlSC_lEEESJ_SK_NS4_8TiledMMAINS4_8MMA_AtomIJNS4_20SM100_MMA_F16BF16_SSISJ_SJ_fLi64ELi128ELNS4_4UMMA5MajorE0ELSP_0ELNSO_7ScaleInE0ELSQ_0EEEEEENS4_6LayoutINS5_IJSC_SC_SC_EEENS5_IJNSA_ILi0EEESV_SV_EEEEENS5_IJNS4_10UnderscoreESY_SY_EEEEENS4_23SM90_TMA_LOAD_MULTICASTENS4_14ComposedLayoutINS4_7SwizzleILi2ELi4ELi3EEENS4_18smem_ptr_flag_bitsILi16EEENST_INS5_IJNSA_ILi8EEESH_EEENS5_IJSH_SC_EEEEEEEvNS4_8identityES11_S1B_vS1C_EENS_8epilogue10collective18CollectiveEpilogueINS1E_23Sm100TmaWarpSpecializedILi4ELi2ELi16ELb1ELb0EEEJSI_NS5_IJNST_ISF_SC_EENST_ISH_SC_EEEEESJ_SK_SJ_SK_NS1E_6fusion15FusionCallbacksIS1I_NS1M_17LinearCombinationISJ_fSJ_fLNS_15FloatRoundStyleE2EEESI_S1L_JEEENS4_5SM1004TMEM4LOAD26SM100_TMEM_LOAD_16dp256b4xENS4_13SM90_TMA_LOADES1B_NS4_17SM75_U32x4_LDSM_NENS4_14SM90_TMA_STOREES1B_NS4_17SM90_U32x4_STSM_NENS4_39AutoVectorizingCopyWithAssumedAlignmentILi128EEEEEEvvEEEEvNT_6ParamsE,@"STO_CUDA_ENTRY STV_DEFAULT"
_ZN7cutlass13device_kernelINS_4gemm6kernel13GemmUniversalIN4cute5tupleIJiiiiEEENS1_10collective13CollectiveMmaINS1_35MainloopSm100TmaUmmaWarpSpecializedILi5ELi2ELi4ENS5_IJNS4_1CILi2EEESB_NSA_ILi1EEEEEEEENS5_IJNSA_ILi64EEENSA_ILi128EEENSA_ILi32EEEEEENS_10bfloat16_tENS5_IJlSC_lEEESJ_SK_NS4_8TiledMMAINS4_8MMA_AtomIJNS4_20SM100_MMA_F16BF16_SSISJ_SJ_fLi64ELi128ELNS4_4UMMA5MajorE0ELSP_0ELNSO_7ScaleInE0ELSQ_0EEEEEENS4_6LayoutINS5_IJSC_SC_SC_EEENS5_IJNSA_ILi0EEESV_SV_EEEEENS5_IJNS4_10UnderscoreESY_SY_EEEEENS4_23SM90_TMA_LOAD_MULTICASTENS4_14ComposedLayoutINS4_7SwizzleILi2ELi4ELi3EEENS4_18smem_ptr_flag_bitsILi16EEENST_INS5_IJNSA_ILi8EEESH_EEENS5_IJSH_SC_EEEEEEEvNS4_8identityES11_S1B_vS1C_EENS_8epilogue10collective18CollectiveEpilogueINS1E_23Sm100TmaWarpSpecializedILi4ELi2ELi16ELb1ELb0EEEJSI_NS5_IJNST_ISF_SC_EENST_ISH_SC_EEEEESJ_SK_SJ_SK_NS1E_6fusion15FusionCallbacksIS1I_NS1M_17LinearCombinationISJ_fSJ_fLNS_15FloatRoundStyleE2EEESI_S1L_JEEENS4_5SM1004TMEM4LOAD26SM100_TMEM_LOAD_16dp256b4xENS4_13SM90_TMA_LOADES1B_NS4_17SM75_U32x4_LDSM_NENS4_14SM90_TMA_STOREES1B_NS4_17SM90_U32x4_STSM_NENS4_39AutoVectorizingCopyWithAssumedAlignmentILi128EEEEEEvvEEEEvNT_6ParamsE:
[----:B------:R-:W1:Y:S01]  /*0000*/  LDC R1, c[0x0][0x37c] ;  /* 0x0000df00ff017b82 */ /* 0x000e620000000800 */
[----:B------:R-:W2:Y:S01]  /*0010*/  S2R R57, SR_TID.X ;  /* 0x0000000000397919 */ /* 0x000ea20000002100 */
[----:B------:R-:W3:Y:S01]  /*0020*/  LDCU.64 UR8, c[0x0][0x890] ;  /* 0x00011200ff0877ac */ /* 0x000ee20008000a00 */
[----:B------:R-:W-:Y:S02]  /*0030*/  PRMT R45, RZ, 0x7610, R45 ;  /* 0x00007610ff2d7816 */ /* 0x000fe4000000002d */
[----:B------:R-:W-:Y:S01]  /*0040*/  ELECT P3, URZ, PT ;  /* 0x0000000000ff782f */ /* 0x000fe20003860000 */
[----:B---3--:R-:W-:-:S04]  /*0050*/  UISETP.NE.U32.AND UP0, UPT, UR8, URZ, UPT ;  /* 0x000000ff0800728c */ /* 0x008fc8000bf05070 */
[----:B------:R-:W-:Y:S01]  /*0060*/  UISETP.NE.AND.EX UP0, UPT, UR9, URZ, UPT, UP0 ;  /* 0x000000ff0900728c */ /* 0x000fe2000bf05300 */
[----:B--2---:R-:W-:-:S05]  /*0070*/  SHF.R.U32.HI R46, RZ, 0x5, R57 ;  /* 0x00000005ff2e7819 */ /* 0x004fca0000011639 */
[----:B------:R-:W2:Y:S02]  /*0080*/  SHFL.IDX PT, R0, R46, RZ, 0x1f ;  /* 0x00001fff2e007589 */ /* 0x000ea400000e0000 */
[----:B--2---:R-:W-:Y:S01]  /*0090*/  R2UR UR17, R0 ;  /* 0x00000000001172ca */ /* 0x004fe200000e0000 */
[----:B-1----:R-:W-:-:S14]  /*00a0*/  BRA.U UP0, `(.L_x_0) ;  /* 0x0000000100307547 */ /* 0x002fdc000b800000 */
[----:B------:R-:W1:Y:S02]  /*00b0*/  LDCU.64 UR4, c[0x0][0x888] ;  /* 0x00011100ff0477ac */ /* 0x000e640008000a00 */
[----:B-1----:R-:W-:-:S04]  /*00c0*/  UISETP.NE.U32.AND UP0, UPT, UR4, URZ, UPT ;  /* 0x000000ff0400728c */ /* 0x002fc8000bf05070 */
[----:B------:R-:W-:-:S09]  /*00d0*/  UISETP.NE.AND.EX UP0, UPT, UR5, URZ, UPT, UP0 ;  /* 0x000000ff0500728c */ /* 0x000fd2000bf05300 */
[----:B------:R-:W-:Y:S05]  /*00e0*/  BRA.U !UP0, `(.L_x_1) ;  /* 0x0000000108147547 */ /* 0x000fea000b800000 */
[----:B------:R-:W1:Y:S01]  /*00f0*/  LDC.64 R2, c[0x0][0x888] ;  /* 0x00022200ff027b82 */ /* 0x000e620000000a00 */
[----:B------:R-:W1:Y:S02]  /*0100*/  LDCU.64 UR4, c[0x0][0x358] ;  /* 0x00006b00ff0477ac */ /* 0x000e640008000a00 */
[----:B-1----:R1:W5:Y:S01]  /*0110*/  LDG.E R27, desc[UR4][R2.64] ;  /* 0x00000004021b7981 */ /* 0x002362000c1e1900 */
[----:B------:R-:W-:Y:S01]  /*0120*/  HFMA2 R45, -RZ, RZ, 0, 5.9604644775390625e-08 ;  /* 0x00000001ff2d7431 */ /* 0x000fe200000001ff */
[----:B------:R-:W-:Y:S05]  /*0130*/  BRA `(.L_x_0) ;  /* 0x00000000000c7947 */ /* 0x000fea0003800000 */
.L_x_1:
[----:B------:R-:W1:Y:S01]  /*0140*/  LDCU UR4, c[0x0][0x880] ;  /* 0x00011000ff0477ac */ /* 0x000e620008000800 */
[----:B------:R-:W-:Y:S01]  /*0150*/  HFMA2 R45, -RZ, RZ, 0, 5.9604644775390625e-08 ;  /* 0x00000001ff2d7431 */ /* 0x000fe200000001ff */
[----:B-1----:R-:W-:-:S07]  /*0160*/  MOV R27, UR4 ;  /* 0x00000004001b7c02 */ /* 0x002fce0008000f00 */
.L_x_0:
[----:B------:R-:W2:Y:S02]  /*0170*/  LDCU.64 UR4, c[0x0][0x8b0] ;  /* 0x00011600ff0477ac */ /* 0x000ea40008000a00 */
[----:B--2---:R-:W-:-:S04]  /*0180*/  UISETP.NE.U32.AND UP0, UPT, UR4, URZ, UPT ;  /* 0x000000ff0400728c */ /* 0x004fc8000bf05070 */
[----:B------:R-:W-:-:S09]  /*0190*/  UISETP.NE.AND.EX UP0, UPT, UR5, URZ, UPT, UP0 ;  /* 0x000000ff0500728c */ /* 0x000fd2000bf05300 */
[----:B------:R-:W-:Y:S05]  /*01a0*/  BRA.U UP0, `(.L_x_2) ;  /* 0x0000000100287547 */ /* 0x000fea000b800000 */
[----:B------:R-:W2:Y:S02]  /*01b0*/  LDCU.64 UR4, c[0x0][0x8a8] ;  /* 0x00011500ff0477ac */ /* 0x000ea40008000a00 */
[----:B--2---:R-:W-:-:S04]  /*01c0*/  UISETP.NE.U32.AND UP0, UPT, UR4, URZ, UPT ;  /* 0x000000ff0400728c */ /* 0x004fc8000bf05070 */
[----:B------:R-:W-:-:S09]  /*01d0*/  UISETP.NE.AND.EX UP0, UPT, UR5, URZ, UPT, UP0 ;  /* 0x000000ff0500728c */ /* 0x000fd2000bf05300 */
[----:B------:R-:W-:Y:S05]  /*01e0*/  BRA.U !UP0, `(.L_x_3) ;  /* 0x0000000108107547 */ /* 0x000fea000b800000 */
[----:B------:R-:W2:Y:S01]  /*01f0*/  LDC.64 R24, c[0x0][0x8a8] ;  /* 0x00022a00ff187b82 */ /* 0x000ea20000000a00 */
[----:B------:R-:W2:Y:S02]  /*0200*/  LDCU.64 UR4, c[0x0][0x358] ;  /* 0x00006b00ff0477ac */ /* 0x000ea40008000a00 */
[----:B--2---:R2:W5:Y:S01]  /*0210*/  LDG.E R24, desc[UR4][R24.64] ;  /* 0x0000000418187981 */ /* 0x004562000c1e1900 */
[----:B------:R-:W-:Y:S05]  /*0220*/  BRA `(.L_x_2) ;  /* 0x0000000000087947 */ /* 0x000fea0003800000 */
.L_x_3:
[----:B------:R-:W2:Y:S02]  /*0230*/  LDCU UR4, c[0x0][0x8a0] ;  /* 0x00011400ff0477ac */ /* 0x000ea40008000800 */
[----:B--2---:R-:W-:Y:S02]  /*0240*/  MOV R24, UR4 ;  /* 0x0000000400187c02 */ /* 0x004fe40008000f00 */
.L_x_2:
[----:B------:R-:W-:Y:S01]  /*0250*/  IMAD.U32 R0, RZ, RZ, UR17 ;  /* 0x00000011ff007e24 */ /* 0x000fe2000f8e00ff */
[----:B------:R-:W-:Y:S04]  /*0260*/  BSSY.RECONVERGENT B0, `(.L_x_4) ;  /* 0x000000c000007945 */ /* 0x000fe80003800200 */
[C---:B------:R-:W-:Y:S02]  /*0270*/  ISETP.NE.OR P1, PT, R0.reuse, 0x1, !P3 ;  /* 0x000000010000780c */ /* 0x040fe40005f25670 */
[----:B------:R-:W-:-:S11]  /*0280*/  ISETP.NE.OR P0, PT, R0, 0x3, !P3 ;  /* 0x000000030000780c */ /* 0x000fd60005f05670 */
[----:B------:R-:W-:Y:S05]  /*0290*/  @P1 BRA `(.L_x_5) ;  /* 0x0000000000201947 */ /* 0x000fea0003800000 */
[----:B------:R-:W3:Y:S02]  /*02a0*/  LDCU.64 UR4, c[0x0][0x348] ;  /* 0x00006900ff0477ac */ /* 0x000ee40008000a00 */
[----:B---3--:R-:W-:Y:S02]  /*02b0*/  UIADD3 UR6, UP1, UPT, UR4, 0x80, URZ ;  /* 0x0000008004067890 */ /* 0x008fe4000ff3e0ff */
[----:B------:R-:W-:Y:S02]  /*02c0*/  UIADD3 UR4, UP0, UPT, UR4, 0x180, URZ ;  /* 0x0000018004047890 */ /* 0x000fe4000ff1e0ff */
[----:B------:R-:W-:Y:S02]  /*02d0*/  UIADD3.X UR7, UPT, UPT, URZ, UR5, URZ, UP1, !UPT ;  /* 0x00000005ff077290 */ /* 0x000fe40008ffe4ff */
[----:B------:R-:W-:-:S07]  /*02e0*/  UIADD3.X UR5, UPT, UPT, URZ, UR5, URZ, UP0, !UPT ;  /* 0x00000005ff057290 */ /* 0x000fce00087fe4ff */
[----:B------:R3:W-:Y:S02]  /*02f0*/  UTMACCTL.PF [UR6] ;  /* 0x00000000060079b9 */ /* 0x0007e40008040000 */
[----:B------:R3:W-:Y:S02]  /*0300*/  UTMACCTL.PF [UR4] ;  /* 0x00000000040079b9 */ /* 0x0007e40008040000 */
[----:B---3--:R-:W-:Y:S01]  /*0310*/  NOP ;  /* 0x0000000000007918 */ /* 0x008fe20000000000 */
.L_x_5:
[----:B------:R-:W-:Y:S05]  /*0320*/  BSYNC.RECONVERGENT B0 ;  /* 0x0000000000007941 */ /* 0x000fea0003800200 */
.L_x_4:
[----:B------:R-:W-:Y:S04]  /*0330*/  BSSY.RECONVERGENT B0, `(.L_x_6) ;  /* 0x000000a000007945 */ /* 0x000fe80003800200 */
        /* <DEDUP_REMOVED lines=9> */
.L_x_7:
[----:B------:R-:W-:Y:S05]  /*03d0*/  BSYNC.RECONVERGENT B0 ;  /* 0x0000000000007941 */ /* 0x000fea0003800200 */
.L_x_6:
[----:B------:R-:W3:Y:S01]  /*03e0*/  LDCU.64 UR4, c[0x0][0x888] ;  /* 0x00011100ff0477ac */ /* 0x000ee20008000a00 */
[----:B------:R-:W-:Y:S02]  /*03f0*/  UISETP.EQ.U32.AND UP1, UPT, UR8, URZ, UPT ;  /* 0x000000ff0800728c */ /* 0x000fe4000bf22070 */
[----:B------:R-:W-:Y:S02]  /*0400*/  UPLOP3.LUT UP3, UPT, UPT, UPT, UPT, 0x80, 0x8 ;  /* 0x000000000008789c */ /* 0x000fe40003f6f070 */
[----:B---3--:R-:W-:-:S04]  /*0410*/  UISETP.NE.U32.AND UP0, UPT, UR4, URZ, UPT ;  /* 0x000000ff0400728c */ /* 0x008fc8000bf05070 */
[----:B------:R-:W-:-:S04]  /*0420*/  UISETP.NE.AND.EX UP0, UPT, UR5, URZ, UPT, UP0 ;  /* 0x000000ff0500728c */ /* 0x000fc8000bf05300 */
[----:B------:R-:W-:-:S04]  /*0430*/  UISETP.EQ.OR.EX UP2, UPT, UR9, URZ, !UP0, UP1 ;  /* 0x000000ff0900728c */ /* 0x000fc8000c742710 */
[----:B------:R-:W-:-:S06]  /*0440*/  UP2UR UR4, UPR, URZ, 0x4 ;  /* 0x00000004ff047883 */ /* 0x000fcc0008000000 */
[----:B------:R-:W-:Y:S01]  /*0450*/  MOV R49, UR4 ;  /* 0x0000000400317c02 */ /* 0x000fe20008000f00 */
[----:B------:R-:W-:Y:S06]  /*0460*/  BRA.U !UP2, `(.L_x_8) ;  /* 0x000000010a207547 */ /* 0x000fec000b800000 */
[----:B------:R-:W-:Y:S01]  /*0470*/  UISETP.NE.U32.AND UP1, UPT, UR8, URZ, UPT ;  /* 0x000000ff0800728c */ /* 0x000fe2000bf25070 */
[----:B-----5:R-:W-:Y:S01]  /*0480*/  FSETP.NEU.AND P0, PT, R27, RZ, PT ;  /* 0x000000ff1b00720b */ /* 0x020fe20003f0d000 */
[----:B------:R-:W-:Y:S02]  /*0490*/  USEL UR4, URZ, 0xffffffff, UP0 ;  /* 0xffffffffff047887 */ /* 0x000fe40008000000 */
[----:B------:R-:W-:-:S10]  /*04a0*/  UISETP.NE.AND.EX UP1, UPT, UR9, URZ, UPT, UP1 ;  /* 0x000000ff0900728c */ /* 0x000fd4000bf25310 */
[----:B------:R-:W-:Y:S01]  /*04b0*/  VOTEU.ANY UP0, P0 ;  /* 0x0000000000ff7886 */ /* 0x000fe20000000100 */
[----:B------:R-:W-:-:S04]  /*04c0*/  @!UP1 USEL UR4, URZ, 0xffffffff, UP0 ;  /* 0xffffffffff049887 */ /* 0x000fc80008000000 */
[----:B------:R-:W-:-:S04]  /*04d0*/  ULOP3.LUT UR4, UR4, 0x1, URZ, 0xc0, !UPT ;  /* 0x0000000104047892 */ /* 0x000fc8000f8ec0ff */
[----:B------:R-:W-:-:S11]  /*04e0*/  UISETP.NE.U32.AND UP3, UPT, UR4, 0x1, UPT ;  /* 0x000000010400788c */ /* 0x000fd6000bf65070 */
.L_x_8:
[----:B-1----:R-:W1:Y:S01]  /*04f0*/  SHFL.IDX PT, R2, R46, RZ, 0x1f ;  /* 0x00001fff2e027589 */ /* 0x002e6200000e0000 */
[----:B------:R-:W-:-:S04]  /*0500*/  UISETP.NE.AND UP0, UPT, UR17, 0x2, UPT ;  /* 0x000000021100788c */ /* 0x000fc8000bf05270 */
[----:B------:R-:W-:Y:S01]  /*0510*/  USEL UR48, URZ, 0x1, UP0 ;  /* 0x00000001ff307887 */ /* 0x000fe20008000000 */
[----:B-1----:R-:W-:-:S13]  /*0520*/  ISETP.NE.AND P0, PT, R2, RZ, PT ;  /* 0x000000ff0200720c */ /* 0x002fda0003f05270 */
[----:B------:R-:W-:Y:S05]  /*0530*/  @P0 BRA `(.L_x_9) ;  /* 0x0000000000600947 */ /* 0x000fea0003800000 */
[----:B------:R-:W1:Y:S01]  /*0540*/  S2UR UR4, SR_CgaCtaId ;  /* 0x00000000000479c3 */ /* 0x000e620000008800 */
[----:B------:R-:W-:Y:S01]  /*0550*/  UMOV UR5, 0x400 ;  /* 0x0000040000057882 */ /* 0x000fe20000000000 */
[----:B------:R-:W-:Y:S01]  /*0560*/  UMOV UR8, 0x1 ;  /* 0x0000000100087882 */ /* 0x000fe20000000000 */
[----:B------:R-:W-:Y:S01]  /*0570*/  UMOV UR6, 0x3 ;  /* 0x0000000300067882 */ /* 0x000fe20000000000 */
[----:B------:R-:W-:-:S04]  /*0580*/  UIADD3 UR8, UPT, UPT, -UR8, 0x100000, URZ ;  /* 0x0010000008087890 */ /* 0x000fc8000fffe1ff */
[----:B------:R-:W-:Y:S02]  /*0590*/  USHF.L.U32 UR9, UR8, 0xb, URZ ;  /* 0x0000000b08097899 */ /* 0x000fe400080006ff */
[----:B------:R-:W-:Y:S02]  /*05a0*/  USHF.L.U32 UR8, UR8, 0x1, URZ ;  /* 0x0000000108087899 */ /* 0x000fe400080006ff */
[----:B------:R-:W-:-:S04]  /*05b0*/  UIADD3 UR6, UPT, UPT, -UR6, 0x100000, URZ ;  /* 0x0010000006067890 */ /* 0x000fc8000fffe1ff */
[----:B------:R-:W-:Y:S02]  /*05c0*/  USHF.L.U32 UR7, UR6, 0xb, URZ ;  /* 0x0000000b06077899 */ /* 0x000fe400080006ff */
[----:B------:R-:W-:Y:S01]  /*05d0*/  USHF.L.U32 UR6, UR6, 0x1, URZ ;  /* 0x0000000106067899 */ /* 0x000fe200080006ff */
[----:B------:R-:W-:Y:S01]  /*05e0*/  ELECT P0, URZ, PT ;  /* 0x0000000000ff782f */ /* 0x000fe20003800000 */
[----:B-1----:R-:W-:Y:S01]  /*05f0*/  ULEA UR4, UR4, UR5, 0x18 ;  /* 0x0000000504047291 */ /* 0x002fe2000f8ec0ff */
[----:B------:R-:W1:Y:S11]  /*0600*/  FENCE.VIEW.ASYNC.S ;  /* 0x00000000000073c6 */ /* 0x000e760000000000 */
[----:B-1----:R1:W3:Y:S01]  /*0610*/  SYNCS.EXCH.64 URZ, [UR4], UR8 ;  /* 0x0000000804ff75b2 */ /* 0x0022e20008000100 */
[----:B------:R1:W4:Y:S01]  /*0620*/  SYNCS.EXCH.64 URZ, [UR4+0x28], UR6 ;  /* 0x0000280604ff75b2 */ /* 0x0003220008000100 */
[----:B------:R1:W1:Y:S01]  /*0630*/  SYNCS.EXCH.64 URZ, [UR4+0x8], UR8 ;  /* 0x0000080804ff75b2 */ /* 0x0002620008000100 */
[----:B------:R1:W1:Y:S01]  /*0640*/  SYNCS.EXCH.64 URZ, [UR4+0x30], UR6 ;  /* 0x0000300604ff75b2 */ /* 0x0002620008000100 */
[----:B------:R1:W1:Y:S01]  /*0650*/  SYNCS.EXCH.64 URZ, [UR4+0x10], UR8 ;  /* 0x0000100804ff75b2 */ /* 0x0002620008000100 */
[----:B------:R1:W1:Y:S01]  /*0660*/  SYNCS.EXCH.64 URZ, [UR4+0x38], UR6 ;  /* 0x0000380604ff75b2 */ /* 0x0002620008000100 */
[----:B------:R1:W1:Y:S01]  /*0670*/  SYNCS.EXCH.64 URZ, [UR4+0x18], UR8 ;  /* 0x0000180804ff75b2 */ /* 0x0002620008000100 */
[----:B------:R1:W1:Y:S01]  /*0680*/  SYNCS.EXCH.64 URZ, [UR4+0x40], UR6 ;  /* 0x0000400604ff75b2 */ /* 0x0002620008000100 */
[----:B------:R1:W1:Y:S01]  /*0690*/  SYNCS.EXCH.64 URZ, [UR4+0x20], UR8 ;  /* 0x0000200804ff75b2 */ /* 0x0002620008000100 */
[----:B------:R1:W1:Y:S01]  /*06a0*/  SYNCS.EXCH.64 URZ, [UR4+0x48], UR6 ;  /* 0x0000480604ff75b2 */ /* 0x0002620008000100 */
[----:B------:R-:W-:Y:S01]  /*06b0*/  NOP ;  /* 0x0000000000007918 */ /* 0x000fe20000000000 */
.L_x_9:
[----:B------:R-:W2:Y:S01]  /*06c0*/  SHFL.IDX PT, R2, R46, RZ, 0x1f ;  /* 0x00001fff2e027589 */ /* 0x000ea200000e0000 */
[----:B------:R-:W-:Y:S01]  /*06d0*/  NOP ;  /* 0x0000000000007918 */ /* 0x000fe20000000000 */
[----:B--2---:R-:W-:-:S13]  /*06e0*/  ISETP.NE.AND P0, PT, R2, 0x1, PT ;  /* 0x000000010200780c */ /* 0x004fda0003f05270 */
[----:B------:R-:W-:Y:S05]  /*06f0*/  @P0 BRA `(.L_x_10) ;  /* 0x0000000000580947 */ /* 0x000fea0003800000 */
[----:B-1----:R-:W1:Y:S01]  /*0700*/  S2UR UR4, SR_CgaCtaId ;  /* 0x00000000000479c3 */ /* 0x002e620000008800 */
        /* <DEDUP_REMOVED lines=12> */
[----:B-1----:R2:W1:Y:S01]  /*07d0*/  SYNCS.EXCH.64 URZ, [UR4+0x50], UR8 ;  /* 0x0000500804ff75b2 */ /* 0x0024620008000100 */
[----:B------:R2:W1:Y:S01]  /*07e0*/  SYNCS.EXCH.64 URZ, [UR4+0x70], UR6 ;  /* 0x0000700604ff75b2 */ /* 0x0004620008000100 */
[----:B------:R2:W1:Y:S01]  /*07f0*/  SYNCS.EXCH.64 URZ, [UR4+0x58], UR8 ;  /* 0x0000580804ff75b2 */ /* 0x0004620008000100 */
[----:B------:R2:W1:Y:S01]  /*0800*/  SYNCS.EXCH.64 URZ, [UR4+0x78], UR6 ;  /* 0x0000780604ff75b2 */ /* 0x0004620008000100 */
[----:B------:R2:W1:Y:S01]  /*0810*/  SYNCS.EXCH.64 URZ, [UR4+0x60], UR8 ;  /* 0x0000600804ff75b2 */ /* 0x0004620008000100 */
[----:B------:R2:W1:Y:S01]  /*0820*/  SYNCS.EXCH.64 URZ, [UR4+0x80], UR6 ;  /* 0x0000800604ff75b2 */ /* 0x0004620008000100 */
[----:B------:R2:W1:Y:S01]  /*0830*/  SYNCS.EXCH.64 URZ, [UR4+0x68], UR8 ;  /* 0x0000680804ff75b2 */ /* 0x0004620008000100 */
[----:B------:R2:W1:Y:S02]  /*0840*/  SYNCS.EXCH.64 URZ, [UR4+0x88], UR6 ;  /* 0x0000880604ff75b2 */ /* 0x0004640008000100 */
[----:B--2---:R-:W-:Y:S01]  /*0850*/  NOP ;  /* 0x0000000000007918 */ /* 0x004fe20000000000 */
.L_x_10:
[----:B------:R-:W2:Y:S01]  /*0860*/  SHFL.IDX PT, R2, R46, RZ, 0x1f ;  /* 0x00001fff2e027589 */ /* 0x000ea200000e0000 */
[----:B------:R-:W-:Y:S01]  /*0870*/  NOP ;  /* 0x0000000000007918 */ /* 0x000fe20000000000 */
[----:B--2---:R-:W-:-:S13]  /*0880*/  ISETP.NE.AND P0, PT, R2, 0x3, PT ;  /* 0x000000030200780c */ /* 0x004fda0003f05270 */
[----:B------:R-:W-:Y:S05]  /*0890*/  @P0 BRA `(.L_x_11) ;  /* 0x0000000000300947 */ /* 0x000fea0003800000 */
[----:B-1----:R-:W1:Y:S01]  /*08a0*/  S2UR UR4, SR_CgaCtaId ;  /* 0x00000000000479c3 */ /* 0x002e620000008800 */
[----:B------:R-:W-:Y:S01]  /*08b0*/  UMOV UR6, 0x400 ;  /* 0x0000040000067882 */ /* 0x000fe20000000000 */
[----:B------:R-:W-:Y:S01]  /*08c0*/  UMOV UR5, 0x20 ;  /* 0x0000002000057882 */ /* 0x000fe20000000000 */
[----:B------:R-:W-:Y:S01]  /*08d0*/  ELECT P0, URZ, PT ;  /* 0x0000000000ff782f */ /* 0x000fe20003800000 */
[----:B-1----:R-:W-:Y:S02]  /*08e0*/  ULEA UR6, UR4, UR6, 0x18 ;  /* 0x0000000604067291 */ /* 0x002fe4000f8ec0ff */
[----:B------:R-:W-:-:S04]  /*08f0*/  UIADD3 UR4, UPT, UPT, -UR5, 0x100000, URZ ;  /* 0x0010000005047890 */ /* 0x000fc8000fffe1ff */
[----:B------:R-:W-:Y:S02]  /*0900*/  USHF.L.U32 UR5, UR4, 0xb, URZ ;  /* 0x0000000b04057899 */ /* 0x000fe400080006ff */
[----:B------:R-:W-:Y:S01]  /*0910*/  USHF.L.U32 UR4, UR4, 0x1, URZ ;  /* 0x0000000104047899 */ /* 0x000fe200080006ff */
[----:B------:R-:W1:Y:S11]  /*0920*/  FENCE.VIEW.ASYNC.S ;  /* 0x00000000000073c6 */ /* 0x000e760000000000 */
[----:B-1----:R2:W1:Y:S01]  /*0930*/  SYNCS.EXCH.64 URZ, [UR6+0x90], UR4 ;  /* 0x0000900406ff75b2 */ /* 0x0024620008000100 */
[----:B------:R2:W1:Y:S02]  /*0940*/  SYNCS.EXCH.64 URZ, [UR6+0x98], UR4 ;  /* 0x0000980406ff75b2 */ /* 0x0004640008000100 */
[----:B--2---:R-:W-:Y:S01]  /*0950*/  NOP ;  /* 0x0000000000007918 */ /* 0x004fe20000000000 */
.L_x_11:
[----:B------:R-:W2:Y:S01]  /*0960*/  SHFL.IDX PT, R2, R46, RZ, 0x1f ;  /* 0x00001fff2e027589 */ /* 0x000ea200000e0000 */
[----:B------:R-:W-:Y:S01]  /*0970*/  NOP ;  /* 0x0000000000007918 */ /* 0x000fe20000000000 */
[----:B--2---:R-:W-:-:S13]  /*0980*/  ISETP.NE.AND P0, PT, R2, 0x4, PT ;  /* 0x000000040200780c */ /* 0x004fda0003f05270 */
[----:B------:R-:W-:Y:S05]  /*0990*/  @P0 BRA `(.L_x_12) ;  /* 0x00000000004c0947 */ /* 0x000fea0003800000 */
[----:B-1----:R-:W1:Y:S01]  /*09a0*/  S2UR UR6, SR_CgaCtaId ;  /* 0x00000000000679c3 */ /* 0x002e620000008800 */
[----:B------:R-:W-:Y:S01]  /*09b0*/  UMOV UR4, 0x3a0 ;  /* 0x000003a000047882 */ /* 0x000fe20000000000 */
[----:B------:R-:W-:Y:S01]  /*09c0*/  UMOV UR5, 0x400 ;  /* 0x0000040000057882 */ /* 0x000fe20000000000 */
[----:B------:R-:W-:Y:S01]  /*09d0*/  USEL UR4, UR4, 0x320, UP3 ;  /* 0x0000032004047887 */ /* 0x000fe20009800000 */
[----:B------:R-:W-:Y:S01]  /*09e0*/  UMOV UR8, 0x1 ;  /* 0x0000000100087882 */ /* 0x000fe20000000000 */
[----:B------:R-:W-:Y:S01]  /*09f0*/  ELECT P0, URZ, PT ;  /* 0x0000000000ff782f */ /* 0x000fe20003800000 */
[----:B------:R-:W-:-:S04]  /*0a00*/  UIADD3 UR8, UPT, UPT, -UR8, 0x100000, URZ ;  /* 0x0010000008087890 */ /* 0x000fc8000fffe1ff */
[----:B------:R-:W-:Y:S02]  /*0a10*/  USHF.L.U32 UR9, UR8, 0xb, URZ ;  /* 0x0000000b08097899 */ /* 0x000fe400080006ff */
[----:B------:R-:W-:Y:S02]  /*0a20*/  USHF.L.U32 UR8, UR8, 0x1, URZ ;  /* 0x0000000108087899 */ /* 0x000fe400080006ff */
[----:B-1----:R-:W-:Y:S02]  /*0a30*/  ULEA UR6, UR6, UR5, 0x18 ;  /* 0x0000000506067291 */ /* 0x002fe4000f8ec0ff */
[----:B------:R-:W-:-:S04]  /*0a40*/  UIADD3 UR4, UPT, UPT, -UR4, 0x100000, URZ ;  /* 0x0010000004047890 */ /* 0x000fc8000fffe1ff */
[----:B------:R-:W-:Y:S02]  /*0a50*/  USHF.L.U32 UR5, UR4, 0xb, URZ ;  /* 0x0000000b04057899 */ /* 0x000fe400080006ff */
[----:B------:R-:W-:Y:S01]  /*0a60*/  USHF.L.U32 UR4, UR4, 0x1, URZ ;  /* 0x0000000104047899 */ /* 0x000fe200080006ff */
[----:B------:R-:W1:Y:S03]  /*0a70*/  FENCE.VIEW.ASYNC.S ;  /* 0x00000000000073c6 */ /* 0x000e660000000000 */
[----:B-1----:R2:W1:Y:S08]  /*0a80*/  SYNCS.EXCH.64 URZ, [UR6+0xa0], UR8 ;  /* 0x0000a00806ff75b2 */ /* 0x0024700008000100 */
[----:B------:R2:W1:Y:S01]  /*0a90*/  SYNCS.EXCH.64 URZ, [UR6+0xb0], UR4 ;  /* 0x0000b00406ff75b2 */ /* 0x0004620008000100 */
[----:B------:R2:W1:Y:S01]  /*0aa0*/  SYNCS.EXCH.64 URZ, [UR6+0xa8], UR8 ;  /* 0x0000a80806ff75b2 */ /* 0x0004620008000100 */
[----:B------:R2:W1:Y:S02]  /*0ab0*/  SYNCS.EXCH.64 URZ, [UR6+0xb8], UR4 ;  /* 0x0000b80406ff75b2 */ /* 0x0004640008000100 */
[----:B--2---:R-:W-:Y:S01]  /*0ac0*/  NOP ;  /* 0x0000000000007918 */ /* 0x004fe20000000000 */
.L_x_12:
        /* <DEDUP_REMOVED lines=26> */
.L_x_13:
[----:B------:R-:W2:Y:S01]  /*0c70*/  SHFL.IDX PT, R2, R46, RZ, 0x1f ;  /* 0x00001fff2e027589 */ /* 0x000ea200000e0000 */
[----:B------:R-:W-:Y:S01]  /*0c80*/  NOP ;  /* 0x0000000000007918 */ /* 0x000fe20000000000 */
[----:B--2---:R-:W-:-:S13]  /*0c90*/  ISETP.NE.AND P0, PT, R2, 0x3, PT ;  /* 0x000000030200780c */ /* 0x004fda0003f05270 */
[----:B------:R-:W-:Y:S05]  /*0ca0*/  @P0 BRA `(.L_x_14) ;  /* 0x0000000000380947 */ /* 0x000fea0003800000 */
[----:B------:R-:W2:Y:S01]  /*0cb0*/  S2UR UR5, SR_CgaCtaId ;  /* 0x00000000000579c3 */ /* 0x000ea20000008800 */
[----:B-1----:R-:W-:Y:S01]  /*0cc0*/  UMOV UR4, 0x400 ;  /* 0x0000040000047882 */ /* 0x002fe20000000000 */
[----:B------:R-:W-:Y:S01]  /*0cd0*/  UMOV UR6, 0x20 ;  /* 0x0000002000067882 */ /* 0x000fe20000000000 */
[----:B------:R-:W-:Y:S01]  /*0ce0*/  ELECT P0, URZ, PT ;  /* 0x0000000000ff782f */ /* 0x000fe20003800000 */
[----:B------:R-:W-:-:S04]  /*0cf0*/  UIADD3 UR6, UPT, UPT, -UR6, 0x100000, URZ ;  /* 0x0010000006067890 */ /* 0x000fc8000fffe1ff */
[----:B------:R-:W-:Y:S02]  /*0d00*/  USHF.L.U32 UR7, UR6, 0xb, URZ ;  /* 0x0000000b06077899 */ /* 0x000fe400080006ff */
[----:B------:R-:W-:Y:S02]  /*0d10*/  USHF.L.U32 UR6, UR6, 0x1, URZ ;  /* 0x0000000106067899 */ /* 0x000fe400080006ff */
[----:B--2---:R-:W-:Y:S01]  /*0d20*/  ULEA UR4, UR5, UR4, 0x18 ;  /* 0x0000000405047291 */ /* 0x004fe2000f8ec0ff */
[----:B------:R-:W1:Y:S11]  /*0d30*/  FENCE.VIEW.ASYNC.S ;  /* 0x00000000000073c6 */ /* 0x000e760000000000 */
[----:B-1----:R2:W1:Y:S01]  /*0d40*/  SYNCS.EXCH.64 URZ, [UR4+0x100], UR6 ;  /* 0x0001000604ff75b2 */ /* 0x0024620008000100 */
[----:B------:R2:W1:Y:S01]  /*0d50*/  SYNCS.EXCH.64 URZ, [UR4+0x110], UR6 ;  /* 0x0001100604ff75b2 */ /* 0x0004620008000100 */
[----:B------:R2:W1:Y:S01]  /*0d60*/  SYNCS.EXCH.64 URZ, [UR4+0x108], UR6 ;  /* 0x0001080604ff75b2 */ /* 0x0004620008000100 */
[----:B------:R2:W1:Y:S02]  /*0d70*/  SYNCS.EXCH.64 URZ, [UR4+0x118], UR6 ;  /* 0x0001180604ff75b2 */ /* 0x0004640008000100 */
[----:B--2---:R-:W-:Y:S01]  /*0d80*/  NOP ;  /* 0x0000000000007918 */ /* 0x004fe20000000000 */
.L_x_14:
[----:B-1----:R-:W1:Y:S01]  /*0d90*/  LDCU UR4, c[0x0][0x36c] ;  /* 0x00006d80ff0477ac */ /* 0x002e620008000800 */
[----:B------:R-:W-:Y:S01]  /*0da0*/  ISETP.NE.OR P3, PT, R0, 0x2, !P3 ;  /* 0x000000020000780c */ /* 0x000fe20005f65670 */
[----:B------:R-:W-:Y:S01]  /*0db0*/  NOP ;  /* 0x0000000000007918 */ /* 0x000fe20000000000 */
[----:B------:R-:W-:Y:S01]  /*0dc0*/  LOP3.LUT R0, R57, 0x1f, RZ, 0xc0, !PT ;  /* 0x0000001f39007812 */ /* 0x000fe200078ec0ff */
[----:B------:R-:W-:Y:S02]  /*0dd0*/  UISETP.NE.AND UP4, UPT, UR17, URZ, UPT ;  /* 0x000000ff1100728c */ /* 0x000fe4000bf85270 */
[----:B-1----:R-:W-:-:S09]  /*0de0*/  UISETP.EQ.U32.AND UP5, UPT, UR4, 0x1, UPT ;  /* 0x000000010400788c */ /* 0x002fd2000bfa2070 */
[----:B------:R-:W-:Y:S05]  /*0df0*/  BRA.U !UP5, `(.L_x_15) ;  /* 0x000000010d087547 */ /* 0x000fea000b800000 */
[----:B---34-:R-:W-:Y:S01]  /*0e00*/  UCGABAR_ARV ;  /* 0x00000000000079c7 */ /* 0x018fe20008000000 */
[----:B------:R-:W-:Y:S05]  /*0e10*/  BRA `(.L_x_16) ;  /* 0x0000000000047947 */ /* 0x000fea0003800000 */
.L_x_15:
[----:B---34-:R-:W-:Y:S01]  /*0e20*/  NOP ;  /* 0x0000000000007918 */ /* 0x018fe20000000000 */
.L_x_16:
[----:B------:R-:W1:Y:S01]  /*0e30*/  S2UR UR16, SR_CTAID.X ;  /* 0x00000000001079c3 */ /* 0x000e620000002500 */
[----:B------:R-:W-:-:S05]  /*0e40*/  CS2R.32 R48, SR_CgaSize ;  /* 0x0000000000307805 */ /* 0x000fca0000008a00 */
[----:B------:R-:W-:-:S05]  /*0e50*/  IMAD R48, R48, -0xa0, RZ ;  /* 0xffffff6030307824 */ /* 0x000fca00078e02ff */
[----:B------:R-:W-:-:S14]  /*0e60*/  R2UR UR5, R48 ;  /* 0x00000000300572ca */ /* 0x000fdc00000e0000 */
[----:B------:R-:W2:Y:S01]  /*0e70*/  LDCU UR5, c[0x0][UR5+0x2b0] ;  /* 0x00005600050577ac */ /* 0x000ea20008000800 */
[----:B------:R-:W-:-:S05]  /*0e80*/  CS2R.32 R48, SR_CgaSize ;  /* 0x0000000000307805 */ /* 0x000fca0000008a00 */
[----:B------:R-:W-:-:S05]  /*0e90*/  IMAD R48, R48, -0xa0, RZ ;  /* 0xffffff6030307824 */ /* 0x000fca00078e02ff */
[----:B------:R-:W-:-:S14]  /*0ea0*/  R2UR UR4, R48 ;  /* 0x00000000300472ca */ /* 0x000fdc00000e0000 */
[----:B------:R-:W3:Y:S01]  /*0eb0*/  LDCU UR4, c[0x0][UR4+0x2b4] ;  /* 0x00005680040477ac */ /* 0x000ee20008000800 */
[----:B------:R-:W4:Y:S01]  /*0ec0*/  S2UR UR20, SR_CTAID.Y ;  /* 0x00000000001479c3 */ /* 0x000f220000002600 */
[----:B------:R-:W-:-:S05]  /*0ed0*/  CS2R.32 R48, SR_CgaSize ;  /* 0x0000000000307805 */ /* 0x000fca0000008a00 */
[----:B------:R-:W-:-:S05]  /*0ee0*/  IMAD R48, R48, -0xa0, RZ ;  /* 0xffffff6030307824 */ /* 0x000fca00078e02ff */
[----:B------:R-:W-:-:S14]  /*0ef0*/  R2UR UR7, R48 ;  /* 0x00000000300772ca */ /* 0x000fdc00000e0000 */
[----:B------:R-:W3:Y:S01]  /*0f00*/  LDCU UR7, c[0x0][UR7+0x2a0] ;  /* 0x00005400070777ac */ /* 0x000ee20008000800 */
[----:B------:R-:W-:-:S05]  /*0f10*/  CS2R.32 R48, SR_CgaSize ;  /* 0x0000000000307805 */ /* 0x000fca0000008a00 */
[----:B------:R-:W-:-:S05]  /*0f20*/  IMAD R48, R48, -0xa0, RZ ;  /* 0xffffff6030307824 */ /* 0x000fca00078e02ff */
[----:B------:R-:W-:-:S14]  /*0f30*/  R2UR UR8, R48 ;  /* 0x00000000300872ca */ /* 0x000fdc00000e0000 */
[----:B------:R-:W3:Y:S01]  /*0f40*/  LDCU UR8, c[0x0][UR8+0x2a4] ;  /* 0x00005480080877ac */ /* 0x000ee20008000800 */
[----:B------:R-:W3:Y:S01]  /*0f50*/  S2UR UR9, SR_CgaCtaId ;  /* 0x00000000000979c3 */ /* 0x000ee20000008800 */
[----:B------:R-:W3:Y:S01]  /*0f60*/  LDCU UR21, c[0x0][0xb24] ;  /* 0x00016480ff1577ac */ /* 0x000ee20008000800 */
[----:B------:R-:W3:Y:S01]  /*0f70*/  LDCU UR42, c[0x0][0xb24] ;  /* 0x00016480ff2a77ac */ /* 0x000ee20008000800 */
[----:B-1----:R-:W-:Y:S01]  /*0f80*/  I2FP.F32.U32 R3, UR16 ;  /* 0x0000001000037c45 */ /* 0x002fe20008201000 */
[----:B------:R-:W1:Y:S04]  /*0f90*/  LDCU UR29, c[0x0][0xb30] ;  /* 0x00016600ff1d77ac */ /* 0x000e680008000800 */
[----:B--2---:R-:W-:Y:S01]  /*0fa0*/  FMUL R3, R3, UR5 ;  /* 0x0000000503037c20 */ /* 0x004fe20008400000 */
[----:B------:R-:W-:Y:S01]  /*0fb0*/  UMOV UR34, 0x5 ;  /* 0x0000000500227882 */ /* 0x000fe20000000000 */
[----:B----4-:R-:W-:-:S04]  /*0fc0*/  I2FP.F32.U32 R2, UR20 ;  /* 0x0000001400027c45 */ /* 0x010fc80008201000 */
[----:B------:R-:W2:Y:S01]  /*0fd0*/  F2I.U32.TRUNC.NTZ R3, R3 ;  /* 0x0000000300037305 */ /* 0x000ea2000020f000 */
[----:B---3--:R-:W-:Y:S01]  /*0fe0*/  FMUL R2, R2, UR4 ;  /* 0x0000000402027c20 */ /* 0x008fe20008400000 */
[----:B------:R-:W-:Y:S02]  /*0ff0*/  ULOP3.LUT UR5, UR9, 0x2, URZ, 0xc0, !UPT ;  /* 0x0000000209057892 */ /* 0x000fe4000f8ec0ff */
[----:B------:R-:W-:-:S04]  /*1000*/  ULOP3.LUT UR50, UR9, 0x1, URZ, 0xc0, !UPT ;  /* 0x0000000109327892 */ /* 0x000fc8000f8ec0ff */
[----:B------:R-:W3:Y:S01]  /*1010*/  F2I.U32.TRUNC.NTZ R2, R2 ;  /* 0x0000000200027305 */ /* 0x000ee2000020f000 */
[----:B------:R-:W-:Y:S02]  /*1020*/  UISETP.GT.U32.AND UP0, UPT, UR5, 0xffff, UPT ;  /* 0x0000ffff0500788c */ /* 0x000fe4000bf04070 */
[----:B------:R-:W-:Y:S02]  /*1030*/  UISETP.GT.U32.AND UP1, UPT, UR50, 0xffff, UPT ;  /* 0x0000ffff3200788c */ /* 0x000fe4000bf24070 */
[----:B------:R-:W-:Y:S01]  /*1040*/  USEL UR26, UR5, 0xffff, !UP0 ;  /* 0x0000ffff051a7887 */ /* 0x000fe2000c000000 */
[----:B--2---:R-:W-:Y:S01]  /*1050*/  R2UR UR4, R3 ;  /* 0x00000000030472ca */ /* 0x004fe200000e0000 */
[----:B------:R-:W-:Y:S02]  /*1060*/  USHF.R.U32.HI UR32, URZ, 0x1, UR9 ;  /* 0x00000001ff207899 */ /* 0x000fe40008011609 */
[----:B------:R-:W-:Y:S02]  /*1070*/  USHF.L.U32 UR31, UR9, 0x9, URZ ;  /* 0x00000009091f7899 */ /* 0x000fe400080006ff */
[----:B------:R-:W-:-:S02]  /*1080*/  USHF.L.U32 UR30, UR9, 0xb, URZ ;  /* 0x0000000b091e7899 */ /* 0x000fc400080006ff */
[----:B------:R-:W-:Y:S01]  /*1090*/  USEL UR27, UR50, 0xffff, !UP1 ;  /* 0x0000ffff321b7887 */ /* 0x000fe2000c800000 */
[----:B---3--:R-:W-:Y:S02]  /*10a0*/  R2UR UR6, R2 ;  /* 0x00000000020672ca */ /* 0x008fe400000e0000 */
[----:B------:R-:W-:-:S03]  /*10b0*/  PRMT R2, RZ, 0x7610, R2 ;  /* 0x00007610ff027816 */ /* 0x000fc60000000002 */
[----:B------:R-:W-:-:S04]  /*10c0*/  UIADD3 UR5, UPT, UPT, -UR4, URZ, URZ ;  /* 0x000000ff04057290 */ /* 0x000fc8000fffe1ff */
[----:B------:R-:W-:-:S04]  /*10d0*/  UIMAD UR5, UR7, UR5, UR16 ;  /* 0x00000005070572a4 */ /* 0x000fc8000f8e0210 */
[----:B------:R-:W-:Y:S02]  /*10e0*/  UIADD3 UR4, UPT, UPT, -UR6, URZ, URZ ;  /* 0x000000ff06047290 */ /* 0x000fe4000fffe1ff */
[----:B------:R-:W-:Y:S02]  /*10f0*/  IMAD.U32 R48, RZ, RZ, UR5 ;  /* 0x00000005ff307e24 */ /* 0x000fe4000f8e00ff */
[----:B------:R-:W-:-:S06]  /*1100*/  UIMAD UR4, UR8, UR4, UR20 ;  /* 0x00000004080472a4 */ /* 0x000fcc000f8e0214 */
[----:B------:R-:W-:Y:S01]  /*1110*/  IMAD.U32 R47, RZ, RZ, UR4 ;  /* 0x00000004ff2f7e24 */ /* 0x000fe2000f8e00ff */
[----:B-1----:R-:W-:Y:S06]  /*1120*/  BRA.U UP4, `(.L_x_17) ;  /* 0x0000000104447547 */ /* 0x002fec000b800000 */
[----:B------:R-:W-:Y:S02]  /*1130*/  R2UR UR4, R47 ;  /* 0x000000002f0472ca */ /* 0x000fe400000e0000 */
[----:B------:R-:W-:-:S11]  /*1140*/  R2UR UR6, R48 ;  /* 0x00000000300672ca */ /* 0x000fd600000e0000 */
[----:B------:R-:W-:Y:S02]  /*1150*/  UISETP.NE.AND UP0, UPT, UR4, URZ, UPT ;  /* 0x000000ff0400728c */ /* 0x000fe4000bf05270 */
[----:B------:R-:W-:Y:S02]  /*1160*/  UISETP.NE.AND UP1, UPT, UR4, 0x1, UPT ;  /* 0x000000010400788c */ /* 0x000fe4000bf25270 */
[----:B------:R-:W-:Y:S02]  /*1170*/  UISETP.NE.AND UP2, UPT, UR6, URZ, UP0 ;  /* 0x000000ff0600728c */ /* 0x000fe40008745270 */
[----:B------:R-:W-:Y:S02]  /*1180*/  USEL UR4, URZ, 0x2, UP0 ;  /* 0x00000002ff047887 */ /* 0x000fe40008000000 */
[----:B------:R-:W-:Y:S02]  /*1190*/  USEL UR8, URZ, 0x1, UP2 ;  /* 0x00000001ff087887 */ /* 0x000fe40009000000 */
[----:B------:R-:W-:-:S02]  /*11a0*/  UISETP.NE.AND UP2, UPT, UR6, URZ, UPT ;  /* 0x000000ff0600728c */ /* 0x000fc4000bf45270 */
[----:B------:R-:W-:Y:S02]  /*11b0*/  USEL UR5, URZ, 0x4, UP1 ;  /* 0x00000004ff057887 */ /* 0x000fe40008800000 */
[----:B------:R-:W-:Y:S02]  /*11c0*/  UISETP.NE.AND UP0, UPT, UR6, 0x1, UPT ;  /* 0x000000010600788c */ /* 0x000fe4000bf05270 */
[----:B------:R-:W-:Y:S02]  /*11d0*/  USEL UR6, URZ, 0x8, UP1 ;  /* 0x00000008ff067887 */ /* 0x000fe40008800000 */
[----:B------:R-:W-:Y:S02]  /*11e0*/  USEL UR7, UR5, 0x4, UP2 ;  /* 0x0000000405077887 */ /* 0x000fe40009000000 */
[----:B------:R-:W-:Y:S02]  /*11f0*/  USEL UR4, UR4, 0x2, UP0 ;  /* 0x0000000204047887 */ /* 0x000fe40008000000 */
[----:B------:R-:W-:-:S02]  /*1200*/  USEL UR5, UR6, 0x8, UP0 ;  /* 0x0000000806057887 */ /* 0x000fc40008000000 */
[----:B------:R-:W-:-:S04]  /*1210*/  UIADD3 UR4, UPT, UPT, UR4, UR7, UR8 ;  /* 0x0000000704047290 */ /* 0x000fc8000fffe008 */
[----:B------:R-:W-:-:S06]  /*1220*/  UIADD3 UR4, UPT, UPT, UR4, UR5, URZ ;  /* 0x0000000504047290 */ /* 0x000fcc000fffe0ff */
[----:B------:R-:W-:-:S07]  /*1230*/  IMAD.U32 R2, RZ, RZ, UR4 ;  /* 0x00000004ff027e24 */ /* 0x000fce000f8e00ff */
.L_x_17:
[----:B------:R-:W1:Y:S01]  /*1240*/  S2UR UR36, SR_CTAID.Z ;  /* 0x00000000002479c3 */ /* 0x000e620000002700 */
[----:B------:R-:W-:Y:S01]  /*1250*/  UISETP.GE.AND UP0, UPT, UR21, 0x1, UPT ;  /* 0x000000011500788c */ /* 0x000fe2000bf06270 */
[----:B------:R-:W-:-:S08]  /*1260*/  UMOV UR33, 0x3 ;  /* 0x0000000300217882 */ /* 0x000fd00000000000 */
[----:B------:R-:W-:Y:S05]  /*1270*/  BRA.U !UP0, `(.L_x_18) ;  /* 0x0000000108d47547 */ /* 0x000fea000b800000 */
[----:B------:R-:W2:Y:S01]  /*1280*/  LDCU.128 UR12, c[0x0][0xb10] ;  /* 0x00016200ff0c77ac */ /* 0x000ea20008000c00 */
[----:B------:R-:W3:Y:S01]  /*1290*/  LDCU UR6, c[0x0][0x370] ;  /* 0x00006e00ff0677ac */ /* 0x000ee20008000800 */
[----:B------:R-:W4:Y:S01]  /*12a0*/  LDCU UR5, c[0x0][0x374] ;  /* 0x00006e80ff0577ac */ /* 0x000f220008000800 */
[----:B------:R-:W1:Y:S01]  /*12b0*/  LDCU UR28, c[0x0][0xb0c] ;  /* 0x00016180ff1c77ac */ /* 0x000e620008000800 */
[----:B------:R-:W1:Y:S01]  /*12c0*/  LDCU UR4, c[0x0][0xb20] ;  /* 0x00016400ff0477ac */ /* 0x000e620008000800 */
[----:B------:R-:W1:Y:S01]  /*12d0*/  LDCU.64 UR8, c[0x0][0xb28] ;  /* 0x00016500ff0877ac */ /* 0x000e620008000a00 */
[----:B--2---:R-:W-:Y:S02]  /*12e0*/  UISETP.NE.AND UP0, UPT, UR14, 0x1, UPT ;  /* 0x000000010e00788c */ /* 0x004fe4000bf05270 */
[----:B----4-:R-:W-:Y:S02]  /*12f0*/  UIMAD.WIDE.U32 UR10, UR5, UR15, URZ ;  /* 0x0000000f050a72a5 */ /* 0x010fe4000f8e00ff */
[----:B---3--:R-:W-:-:S02]  /*1300*/  UIMAD.WIDE.U32 UR22, UR6, UR12, URZ ;  /* 0x0000000c061672a5 */ /* 0x008fc4000f8e00ff */
[----:B-1----:R-:W-:Y:S02]  /*1310*/  UISETP.NE.AND UP1, UPT, UR28, 0x1, UPT ;  /* 0x000000011c00788c */ /* 0x002fe4000bf25270 */
[----:B------:R-:W-:Y:S01]  /*1320*/  UISETP.NE.AND UP2, UPT, UR21, 0x1, UPT ;  /* 0x000000011500788c */ /* 0x000fe2000bf45270 */
[----:B------:R-:W-:Y:S02]  /*1330*/  UMOV UR10, UR11 ;  /* 0x0000000b000a7c82 */ /* 0x000fe40008000000 */
[----:B------:R-:W-:Y:S01]  /*1340*/  UMOV UR22, UR23 ;  /* 0x0000001700167c82 */ /* 0x000fe20008000000 */
[----:B------:R-:W-:Y:S02]  /*1350*/  @UP0 USHF.R.U32.HI UR5, URZ, UR4, UR10 ;  /* 0x00000004ff050299 */ /* 0x000fe4000801160a */
[----:B------:R-:W-:Y:S02]  /*1360*/  UIMAD.WIDE.U32 UR24, UR20, UR15, URZ ;  /* 0x0000000f141872a5 */ /* 0x000fe4000f8e00ff */
[----:B------:R-:W-:-:S02]  /*1370*/  UIMAD.WIDE.U32 UR10, UR5, UR8, URZ ;  /* 0x00000008050a72a5 */ /* 0x000fc4000f8e00ff */
[----:B------:R-:W-:Y:S02]  /*1380*/  @UP1 USHF.R.U32.HI UR6, URZ, UR13, UR22 ;  /* 0x0000000dff061299 */ /* 0x000fe40008011616 */
[----:B------:R-:W-:Y:S02]  /*1390*/  UIMAD.WIDE.U32 UR18, UR16, UR12, URZ ;  /* 0x0000000c101272a5 */ /* 0x000fe4000f8e00ff */
[----:B------:R-:W-:Y:S01]  /*13a0*/  UIMAD.WIDE.U32 UR22, UR6, UR8, URZ ;  /* 0x00000008061672a5 */ /* 0x000fe2000f8e00ff */
[----:B------:R-:W-:Y:S01]  /*13b0*/  UMOV UR24, UR25 ;  /* 0x0000001900187c82 */ /* 0x000fe20008000000 */
[----:B------:R-:W-:Y:S01]  /*13c0*/  UMOV UR10, UR11 ;  /* 0x0000000b000a7c82 */ /* 0x000fe20008000000 */
[----:B------:R-:W-:Y:S02]  /*13d0*/  USHF.R.U32.HI UR24, URZ, UR4, UR24 ;  /* 0x00000004ff187299 */ /* 0x000fe40008011618 */
[----:B------:R-:W-:Y:S02]  /*13e0*/  @UP2 USHF.R.U32.HI UR5, URZ, UR9, UR10 ;  /* 0x00000009ff052299 */ /* 0x000fe4000801160a */
[----:B------:R-:W-:Y:S01]  /*13f0*/  UMOV UR7, UR23 ;  /* 0x0000001700077c82 */ /* 0x000fe20008000000 */
[----:B------:R-:W-:Y:S01]  /*1400*/  UMOV UR18, UR19 ;  /* 0x0000001300127c82 */ /* 0x000fe20008000000 */
[----:B------:R-:W-:-:S02]  /*1410*/  @UP2 USHF.R.U32.HI UR6, URZ, UR9, UR7 ;  /* 0x00000009ff062299 */ /* 0x000fc40008011607 */
[----:B------:R-:W-:Y:S02]  /*1420*/  USHF.R.U32.HI UR18, URZ, UR13, UR18 ;  /* 0x0000000dff127299 */ /* 0x000fe40008011612 */
[----:B------:R-:W-:Y:S02]  /*1430*/  USEL UR4, UR20, UR24, !UP0 ;  /* 0x0000001814047287 */ /* 0x000fe4000c000000 */
[----:B------:R-:W-:Y:S02]  /*1440*/  UIMAD UR7, UR5, UR21, URZ ;  /* 0x00000015050772a4 */ /* 0x000fe4000f8e02ff */
[----:B------:R-:W-:Y:S02]  /*1450*/  USEL UR5, UR16, UR18, !UP1 ;  /* 0x0000001210057287 */ /* 0x000fe4000c800000 */
[----:B------:R-:W-:Y:S02]  /*1460*/  UIMAD UR12, UR6, UR21, URZ ;  /* 0x00000015060c72a4 */ /* 0x000fe4000f8e02ff */
[----:B------:R-:W-:-:S02]  /*1470*/  UISETP.GE.AND UP0, UPT, UR4, UR7, UPT ;  /* 0x000000070400728c */ /* 0x000fc4000bf06270 */
[----:B------:R-:W-:Y:S02]  /*1480*/  UIMAD.WIDE.U32 UR10, UR4, UR8, URZ ;  /* 0x00000008040a72a5 */ /* 0x000fe4000f8e00ff */
[----:B------:R-:W-:Y:S02]  /*1490*/  UISETP.GE.OR UP0, UPT, UR5, UR12, UP0 ;  /* 0x0000000c0500728c */ /* 0x000fe40008706670 */
[----:B------:R-:W-:Y:S02]  /*14a0*/  UIMAD.WIDE.U32 UR12, UR5, UR8, URZ ;  /* 0x00000008050c72a5 */ /* 0x000fe4000f8e00ff */
[----:B------:R-:W-:Y:S01]  /*14b0*/  UIADD3 UR10, UPT, UPT, -UR4, URZ, URZ ;  /* 0x000000ff040a7290 */ /* 0x000fe2000fffe1ff */
[----:B------:R-:W-:Y:S01]  /*14c0*/  UMOV UR8, UR11 ;  /* 0x0000000b00087c82 */ /* 0x000fe20008000000 */
[----:B------:R-:W-:Y:S02]  /*14d0*/  UIADD3 UR11, UPT, UPT, -UR5, URZ, URZ ;  /* 0x000000ff050b7290 */ /* 0x000fe4000fffe1ff */
[----:B------:R-:W-:-:S03]  /*14e0*/  USHF.R.U32.HI UR8, URZ, UR9, UR8 ;  /* 0x00000009ff087299 */ /* 0x000fc60008011608 */
[----:B------:R-:W-:Y:S01]  /*14f0*/  @!UP0 UMOV UR7, UR13 ;  /* 0x0000000d00078c82 */ /* 0x000fe20008000000 */
[----:B------:R-:W-:Y:S02]  /*1500*/  UIMAD UR20, UR14, UR10, UR20 ;  /* 0x0000000a0e1472a4 */ /* 0x000fe4000f8e0214 */
[----:B------:R-:W-:Y:S02]  /*1510*/  USEL UR8, UR4, UR8, !UP2 ;  /* 0x0000000804087287 */ /* 0x000fe4000d000000 */
[----:B------:R-:W-:Y:S02]  /*1520*/  @!UP0 USHF.R.U32.HI UR7, URZ, UR9, UR7 ;  /* 0x00000009ff078299 */ /* 0x000fe40008011607 */
[----:B------:R-:W-:Y:S02]  /*1530*/  UIADD3 UR9, UPT, UPT, -UR8, URZ, URZ ;  /* 0x000000ff08097290 */ /* 0x000fe4000fffe1ff */
[----:B------:R-:W-:Y:S02]  /*1540*/  @!UP0 USEL UR7, UR5, UR7, !UP2 ;  /* 0x0000000705078287 */ /* 0x000fe4000d000000 */
[----:B------:R-:W-:-:S02]  /*1550*/  UIMAD UR9, UR21, UR9, UR4 ;  /* 0x00000009150972a4 */ /* 0x000fc4000f8e0204 */
[----:B------:R-:W-:Y:S02]  /*1560*/  @!UP0 UIADD3 UR8, UPT, UPT, UR8, -UR7, URZ ;  /* 0x8000000708088290 */ /* 0x000fe4000fffe0ff */
[----:B------:R-:W-:Y:S02]  /*1570*/  @!UP0 UIMAD UR6, UR9, UR6, UR7 ;  /* 0x00000006090682a4 */ /* 0x000fe4000f8e0207 */
[----:B------:R-:W-:Y:S02]  /*1580*/  @!UP0 UIMAD UR4, UR8, UR21, UR5 ;  /* 0x00000015080482a4 */ /* 0x000fe4000f8e0205 */
[----:B------:R-:W-:Y:S02]  /*1590*/  UIMAD UR16, UR28, UR11, UR16 ;  /* 0x0000000b1c1072a4 */ /* 0x000fe4000f8e0210 */
[----:B------:R-:W-:Y:S01]  /*15a0*/  UIMAD UR20, UR4, UR14, UR20 ;  /* 0x0000000e041472a4 */ /* 0x000fe2000f8e0214 */
[----:B------:R-:W-:Y:S02]  /*15b0*/  @!UP0 UMOV UR5, UR6 ;  /* 0x0000000600058c82 */ /* 0x000fe40008000000 */
[----:B------:R-:W-:-:S12]  /*15c0*/  UIMAD UR16, UR5, UR28, UR16 ;  /* 0x0000001c051072a4 */ /* 0x000fd8000f8e0210 */
.L_x_18:
[----:B------:R-:W-:Y:S02]  /*15d0*/  UISETP.NE.AND UP1, UPT, UR29, 0x1, UPT ;  /* 0x000000011d00788c */ /* 0x000fe4000bf25270 */
[----:B------:R-:W-:Y:S02]  /*15e0*/  ULOP3.LUT UR27, UR27, 0xffff, URZ, 0xc0, !UPT ;  /* 0x0000ffff1b1b7892 */ /* 0x000fe4000f8ec0ff */
[----:B------:R-:W-:Y:S02]  /*15f0*/  ULOP3.LUT UR26, UR26, 0xffff, URZ, 0xc0, !UPT ;  /* 0x0000ffff1a1a7892 */ /* 0x000fe4000f8ec0ff */
[----:B------:R-:W-:Y:S02]  /*1600*/  UISETP.NE.AND UP0, UPT, UR17, 0x2, UPT ;  /* 0x000000021100788c */ /* 0x000fe4000bf05270 */
[----:B------:R-:W-:Y:S02]  /*1610*/  ULOP3.LUT UR31, UR31, 0x400, URZ, 0xc0, !UPT ;  /* 0x000004001f1f7892 */ /* 0x000fe4000f8ec0ff */
[----:B------:R-:W-:-:S02]  /*1620*/  ULOP3.LUT UR30, UR30, 0x800, URZ, 0xc0, !UPT ;  /* 0x000008001e1e7892 */ /* 0x000fc4000f8ec0ff */
[----:B------:R-:W-:Y:S02]  /*1630*/  USHF.L.U32 UR27, UR34, UR27, URZ ;  /* 0x0000001b221b7299 */ /* 0x000fe400080006ff */
[----:B------:R-:W-:Y:S01]  /*1640*/  USHF.L.U32 UR26, UR33, UR26, URZ ;  /* 0x0000001a211a7299 */ /* 0x000fe200080006ff */
[----:B------:R-:W-:Y:S11]  /*1650*/  BRA.U UP1, `(.L_x_19) ;  /* 0x0000000101447547 */ /* 0x000ff6000b800000 */
[----:B------:R-:W2:Y:S01]  /*1660*/  LDCU.128 UR8, c[0x0][0xb10] ;  /* 0x00016200ff0877ac */ /* 0x000ea20008000c00 */
[----:B------:R-:W3:Y:S01]  /*1670*/  LDCU UR12, c[0x0][0xb0c] ;  /* 0x00016180ff0c77ac */ /* 0x000ee20008000800 */
[----:B------:R-:W4:Y:S01]  /*1680*/  LDCU UR13, c[0x0][0xb20] ;  /* 0x00016400ff0d77ac */ /* 0x000f220008000800 */
[----:B--2---:R-:W-:Y:S02]  /*1690*/  UIMAD.WIDE.U32 UR6, UR16, UR8, URZ ;  /* 0x00000008100672a5 */ /* 0x004fe4000f8e00ff */
[----:B------:R-:W-:Y:S02]  /*16a0*/  UIMAD.WIDE.U32 UR4, UR20, UR11, URZ ;  /* 0x0000000b140472a5 */ /* 0x000fe4000f8e00ff */
[----:B---3--:R-:W-:Y:S02]  /*16b0*/  UISETP.NE.AND UP2, UPT, UR12, 0x1, UPT ;  /* 0x000000010c00788c */ /* 0x008fe4000bf45270 */
[----:B------:R-:W-:Y:S01]  /*16c0*/  UISETP.NE.AND UP1, UPT, UR10, 0x1, UPT ;  /* 0x000000010a00788c */ /* 0x000fe2000bf25270 */
[----:B------:R-:W-:-:S02]  /*16d0*/  UMOV UR6, UR7 ;  /* 0x0000000700067c82 */ /* 0x000fc40008000000 */
[----:B------:R-:W-:Y:S01]  /*16e0*/  UMOV UR4, UR5 ;  /* 0x0000000500047c82 */ /* 0x000fe20008000000 */
[----:B------:R-:W-:Y:S02]  /*16f0*/  USHF.R.U32.HI UR6, URZ, UR9, UR6 ;  /* 0x00000009ff067299 */ /* 0x000fe40008011606 */
[----:B----4-:R-:W-:Y:S02]  /*1700*/  USHF.R.U32.HI UR4, URZ, UR13, UR4 ;  /* 0x0000000dff047299 */ /* 0x010fe40008011604 */
[----:B------:R-:W-:Y:S02]  /*1710*/  USEL UR5, UR16, UR6, !UP2 ;  /* 0x0000000610057287 */ /* 0x000fe4000d000000 */
[----:B------:R-:W-:-:S04]  /*1720*/  USEL UR4, UR20, UR4, !UP1 ;  /* 0x0000000414047287 */ /* 0x000fc8000c800000 */
[----:B------:R-:W-:Y:S02]  /*1730*/  UIADD3 UR6, UPT, UPT, UR5, -UR4, URZ ;  /* 0x8000000405067290 */ /* 0x000fe4000fffe0ff */
[----:B------:R-:W-:Y:S02]  /*1740*/  UIADD3 UR4, UPT, UPT, -UR5, UR4, URZ ;  /* 0x0000000405047290 */ /* 0x000fe4000fffe1ff */
[----:B------:R-:W-:Y:S02]  /*1750*/  UIMAD UR20, UR6, UR10, UR20 ;  /* 0x0000000a061472a4 */ /* 0x000fe4000f8e0214 */
[----:B------:R-:W-:-:S12]  /*1760*/  UIMAD UR16, UR4, UR12, UR16 ;  /* 0x0000000c041072a4 */ /* 0x000fd8000f8e0210 */
.L_x_19:
[----:B------:R-:W-:Y:S05]  /*1770*/  BRA.U !UP5, `(.L_x_20) ;  /* 0x000000010d0c7547 */ /* 0x000fea000b800000 */
[----:B------:R-:W-:Y:S01]  /*1780*/  UCGABAR_WAIT ;  /* 0x0000000000007dc7 */ /* 0x000fe20008000000 */
[----:B------:R-:W-:Y:S01]  /*1790*/  CCTL.IVALL ;  /* 0x00000000ff00798f */ /* 0x000fe20002000000 */
[----:B------:R-:W-:Y:S05]  /*17a0*/  BRA `(.L_x_21) ;  /* 0x0000000000047947 */ /* 0x000fea0003800000 */
.L_x_20:
[----:B------:R-:W-:Y:S06]  /*17b0*/  BAR.SYNC.DEFER_BLOCKING 0x0 ;  /* 0x0000000000007b1d */ /* 0x000fec0000010000 */
.L_x_21:
[----:B------:R-:W-:Y:S05]  /*17c0*/  BRA.U UP0, `(.L_x_22) ;  /* 0x0000001500007547 */ /* 0x000fea000b800000 */
[----:B------:R-:W2:Y:S01]  /*17d0*/  LDCU UR7, c[0x0][0x38c] ;  /* 0x00007180ff0777ac */ /* 0x000ea20008000800 */
[----:B------:R-:W3:Y:S01]  /*17e0*/  S2UR UR8, SR_CgaCtaId ;  /* 0x00000000000879c3 */ /* 0x000ee20000008800 */
[----:B------:R-:W-:Y:S01]  /*17f0*/  PLOP3.LUT P1, PT, PT, PT, UP3, 0x80, 0x8 ;  /* 0x000000000008781c */ /* 0x000fe20003f2f038 */
[----:B------:R-:W-:Y:S01]  /*1800*/  IMAD.MOV.U32 R12, RZ, RZ, 0x1 ;  /* 0x00000001ff0c7424 */ /* 0x000fe200078e00ff */
[----:B------:R-:W-:Y:S01]  /*1810*/  UISETP.NE.AND UP0, UPT, UR17, URZ, UPT ;  /* 0x000000ff1100728c */ /* 0x000fe2000bf05270 */
[----:B------:R-:W-:Y:S01]  /*1820*/  ISETP.EQ.OR P2, PT, R0, RZ, P3 ;  /* 0x000000ff0000720c */ /* 0x000fe20001f42670 */
[----:B------:R-:W-:Y:S01]  /*1830*/  UMOV UR21, 0x400 ;  /* 0x0000040000157882 */ /* 0x000fe20000000000 */
[----:B------:R-:W-:Y:S01]  /*1840*/  USHF.L.U32 UR5, UR32, 0x5, URZ ;  /* 0x0000000520057899 */ /* 0x000fe200080006ff */
[----:B------:R-:W-:Y:S01]  /*1850*/  PLOP3.LUT P1, PT, P1, PT, PT, 0x8, 0x80 ;  /* 0x000000000080781c */ /* 0x000fe20000f2e170 */
[----:B------:R-:W-:Y:S01]  /*1860*/  USEL UR25, UR48, 0x2, UP0 ;  /* 0x0000000230197887 */ /* 0x000fe20008000000 */
[----:B------:R-:W-:Y:S01]  /*1870*/  CS2R R10, SRZ ;  /* 0x00000000000a7805 */ /* 0x000fe2000001ff00 */
[----:B------:R-:W-:Y:S01]  /*1880*/  IMAD.MOV.U32 R9, RZ, RZ, RZ ;  /* 0x000000ffff097224 */ /* 0x000fe200078e00ff */
[----:B------:R-:W4:Y:S01]  /*1890*/  LDCU UR43, c[0x0][0x370] ;  /* 0x00006e00ff2b77ac */ /* 0x000f220008000800 */
[----:B------:R-:W-:Y:S01]  /*18a0*/  IMAD.MOV.U32 R8, RZ, RZ, 0x1 ;  /* 0x00000001ff087424 */ /* 0x000fe200078e00ff */
[----:B------:R-:W1:Y:S01]  /*18b0*/  LDCU.64 UR28, c[0x0][0x348] ;  /* 0x00006900ff1c77ac */ /* 0x000e620008000a00 */
[----:B--2---:R-:W-:-:S02]  /*18c0*/  UIADD3 UR6, UPT, UPT, UR7, 0x1f, URZ ;  /* 0x0000001f07067890 */ /* 0x004fc4000fffe0ff */
[----:B------:R-:W-:Y:S02]  /*18d0*/  UIADD3 UR49, UPT, UPT, UR7, 0x3e, URZ ;  /* 0x0000003e07317890 */ /* 0x000fe4000fffe0ff */
[----:B------:R-:W-:Y:S02]  /*18e0*/  USHF.R.S32.HI UR4, URZ, 0x1f, UR6 ;  /* 0x0000001fff047899 */ /* 0x000fe40008011406 */
[----:B---3--:R-:W-:Y:S02]  /*18f0*/  ULEA UR21, UR8, UR21, 0x18 ;  /* 0x0000001508157291 */ /* 0x008fe4000f8ec0ff */
[----:B------:R-:W-:Y:S02]  /*1900*/  ULEA.HI UR4, UR4, UR6, URZ, 0x5 ;  /* 0x0000000604047291 */ /* 0x000fe4000f8f28ff */
[----:B------:R-:W-:Y:S02]  /*1910*/  UIADD3 UR6, UPT, UPT, UR7, -0x1, URZ ;  /* 0xffffffff07067890 */ /* 0x000fe4000fffe0ff */
[----:B------:R-:W-:-:S02]  /*1920*/  USHF.R.S32.HI UR45, URZ, 0x5, UR4 ;  /* 0x00000005ff2d7899 */ /* 0x000fc40008011404 */
[----:B------:R-:W-:Y:S02]  /*1930*/  UISETP.GE.U32.AND UP1, UPT, UR6, -0x3f, UPT ;  /* 0xffffffc10600788c */ /* 0x000fe4000bf26070 */
[----:B------:R-:W-:Y:S02]  /*1940*/  UISETP.LT.U32.AND UP0, UPT, UR45, 0x5, UPT ;  /* 0x000000052d00788c */ /* 0x000fe4000bf01070 */
[----:B------:R-:W-:Y:S02]  /*1950*/  ULEA UR38, UR31, UR21, 0x1 ;  /* 0x000000151f267291 */ /* 0x000fe4000f8e08ff */
[----:B------:R-:W-:Y:S02]  /*1960*/  USEL UR44, UR45, 0x5, UP0 ;  /* 0x000000052d2c7887 */ /* 0x000fe40008000000 */
[----:B------:R-:W-:Y:S02]  /*1970*/  ULEA UR37, UR30, UR21, 0x1 ;  /* 0x000000151e257291 */ /* 0x000fe4000f8e08ff */
[----:B------:R-:W-:-:S02]  /*1980*/  UIADD3 UR24, UPT, UPT, UR44, -0x1, URZ ;  /* 0xffffffff2c187890 */ /* 0x000fc4000fffe0ff */
[----:B------:R-:W-:Y:S01]  /*1990*/  @UP1 UIADD3 UR24, UPT, UPT, UR44, URZ, URZ ;  /* 0x000000ff2c181290 */ /* 0x000fe2000fffe0ff */
[----:B------:R-:W2:Y:S01]  /*19a0*/  LDCU UR41, c[0x0][0x374] ;  /* 0x00006e80ff2977ac */ /* 0x000ea20008000800 */
[----:B------:R-:W-:Y:S02]  /*19b0*/  ULOP3.LUT UR47, UR5, 0x20, URZ, 0xe2, !UPT ;  /* 0x00000020052f7892 */ /* 0x000fe4000f8ee2ff */
[----:B------:R-:W-:Y:S02]  /*19c0*/  UIADD3 UR38, UPT, UPT, UR38, 0x4400, URZ ;  /* 0x0000440026267890 */ /* 0x000fe4000fffe0ff */
[----:B------:R-:W-:Y:S02]  /*19d0*/  UIADD3 UR37, UPT, UPT, UR37, 0x9400, URZ ;  /* 0x0000940025257890 */ /* 0x000fe4000fffe0ff */
[----:B------:R-:W-:Y:S02]  /*19e0*/  UIADD3 UR46, UPT, UPT, UR45, -UR44, URZ ;  /* 0x8000002c2d2e7290 */ /* 0x000fe4000fffe0ff */
[----:B------:R-:W-:Y:S01]  /*19f0*/  UIADD3 UR24, UPT, UPT, UR24, 0x1, URZ ;  /* 0x0000000118187890 */ /* 0x000fe2000fffe0ff */
[----:B-1--4-:R-:W-:-:S11]  /*1a00*/  UMOV UR7, URZ ;  /* 0x000000ff00077c82 */ /* 0x012fd60008000000 */
.L_x_42:
[----:B------:R-:W1:Y:S02]  /*1a10*/  S2UR UR4, SR_CgaCtaId ;  /* 0x00000000000479c3 */ /* 0x000e640000008800 */
[----:B-1----:R-:W-:-:S09]  /*1a20*/  UISETP.NE.AND UP0, UPT, UR4, URZ, UPT ;  /* 0x000000ff0400728c */ /* 0x002fd2000bf05270 */
[----:B------:R-:W-:Y:S05]  /*1a30*/  BRA.U UP0, `(.L_x_23) ;  /* 0x0000000100287547 */ /* 0x000fea000b800000 */
[----:B------:R-:W-:Y:S02]  /*1a40*/  LEA R0, R9, UR21, 0x3 ;  /* 0x0000001509007c11 */ /* 0x000fe4000f8e18ff */
[----:B------:R-:W-:-:S04]  /*1a50*/  SHF.L.U32 R2, R8, 0x1f, RZ ;  /* 0x0000001f08027819 */ /* 0x000fc800000006ff */
[----:B------:R-:W1:Y:S02]  /*1a60*/  SYNCS.PHASECHK.TRANS64.TRYWAIT P0, [R0+URZ+0x110], R2 ;  /* 0x00011002000075a7 */ /* 0x000e6400080011ff */
[----:B-1----:R-:W-:Y:S05]  /*1a70*/  @!P0 BRA `(.L_x_24) ;  /* 0x0000006c00288947 */ /* 0x002fea0003800000 */
.L_x_139:
[----:B------:R-:W-:Y:S01]  /*1a80*/  VIADD R9, R9, 0x1 ;  /* 0x0000000109097836 */ /* 0x000fe20000000000 */
[----:B------:R1:W-:Y:S04]  /*1a90*/  SYNCS.ARRIVE.TRANS64.A1T0 RZ, [R0+URZ+0x100], RZ ;  /* 0x000100ff00ff79a7 */ /* 0x0003e800081000ff */
[----:B------:R-:W-:-:S04]  /*1aa0*/  ISETP.NE.AND P0, PT, R9, 0x2, PT ;  /* 0x000000020900780c */ /* 0x000fc80003f05270 */
[----:B------:R-:W-:Y:S02]  /*1ab0*/  SEL R9, R9, RZ, P0 ;  /* 0x000000ff09097207 */ /* 0x000fe40000000000 */
[----:B-1----:R-:W-:-:S04]  /*1ac0*/  SEL R0, RZ, 0x1, P0 ;  /* 0x00000001ff007807 */ /* 0x002fc80000000000 */
[----:B------:R-:W-:-:S07]  /*1ad0*/  LOP3.LUT R8, R8, R0, RZ, 0x3c, !PT ;  /* 0x0000000008087212 */ /* 0x000fce00078e3cff */
.L_x_23:
[----:B------:R-:W-:Y:S01]  /*1ae0*/  ULEA UR4, UR7, UR21, 0x3 ;  /* 0x0000001507047291 */ /* 0x000fe2000f8e18ff */
[----:B------:R-:W-:Y:S01]  /*1af0*/  SHF.L.U32 R0, R12, 0x1f, RZ ;  /* 0x0000001f0c007819 */ /* 0x000fe200000006ff */
[----:B------:R-:W-:Y:S02]  /*1b00*/  UISETP.GE.U32.AND UP0, UPT, UR49, 0x3f, UPT ;  /* 0x0000003f3100788c */ /* 0x000fe4000bf06070 */
[----:B------:R-:W-:Y:S02]  /*1b10*/  ULEA UR11, UR20, UR50, 0x1 ;  /* 0x00000032140b7291 */ /* 0x000fe4000f8e08ff */
[----:B------:R-:W-:Y:S02]  /*1b20*/  ULEA UR35, UR16, UR47, 0x6 ;  /* 0x0000002f10237291 */ /* 0x000fe4000f8e30ff */
[----:B------:R-:W-:Y:S01]  /*1b30*/  USHF.L.U32 UR11, UR11, 0x6, URZ ;  /* 0x000000060b0b7899 */ /* 0x000fe200080006ff */
[----:B------:R1:W3:Y:S01]  /*1b40*/  SYNCS.PHASECHK.TRANS64.TRYWAIT P0, [UR4+0x28], R0 ;  /* 0x00002800ff0075a7 */ /* 0x0002e20008001104 */
[----:B------:R-:W-:Y:S01]  /*1b50*/  UMOV UR6, URZ ;  /* 0x000000ff00067c82 */ /* 0x000fe20008000000 */
[----:B------:R-:W-:Y:S09]  /*1b60*/  BRA.U !UP0, `(.L_x_25) ;  /* 0x0000000108c87547 */ /* 0x000ff2000b800000 */
[----:B------:R-:W-:Y:S01]  /*1b70*/  UMOV UR13, URZ ;  /* 0x000000ff000d7c82 */ /* 0x000fe20008000000 */
[----:B------:R-:W-:-:S05]  /*1b80*/  UMOV UR4, UR7 ;  /* 0x0000000700047c82 */ /* 0x000fca0008000000 */
.L_x_31:
[----:B------:R-:W-:Y:S01]  /*1b90*/  ULEA UR33, UR4, UR21, 0x3 ;  /* 0x0000001504217291 */ /* 0x000fe2000f8e18ff */
[----:B---3--:R-:W-:Y:S01]  /*1ba0*/  @!P3 MOV R2, 0x3000 ;  /* 0x000030000002b802 */ /* 0x008fe20000000f00 */
[----:B-1-3--:R-:W-:Y:S10]  /*1bb0*/  @P0 BRA `(.L_x_26) ;  /* 0x00000000000c0947 */ /* 0x00aff40003800000 */
[----:B------:R-:W-:-:S04]  /*1bc0*/  SHF.L.U32 R3, R12, 0x1f, RZ ;  /* 0x0000001f0c037819 */ /* 0x000fc800000006ff */
[----:B------:R-:W3:Y:S02]  /*1bd0*/  SYNCS.PHASECHK.TRANS64.TRYWAIT P0, [UR33+0x28], R3 ;  /* 0x00002803ff0075a7 */ /* 0x000ee40008001121 */
[----:B---3--:R-:W-:Y:S05]  /*1be0*/  @!P0 BRA `(.L_x_27) ;  /* 0x0000006800e08947 */ /* 0x008fea0003800000 */
.L_x_26:
[----:B------:R3:W-:Y:S01]  /*1bf0*/  @!P3 SYNCS.ARRIVE.TRANS64 RZ, [UR33], R2 ;  /* 0x00000002ffffb9a7 */ /* 0x0007e20008000021 */
[----:B------:R-:W-:-:S04]  /*1c00*/  ULOP3.LUT UR5, UR25, 0x2, URZ, 0xfc, !UPT ;  /* 0x0000000219057892 */ /* 0x000fc8000f8efcff */
[----:B------:R-:W-:-:S09]  /*1c10*/  UISETP.NE.AND UP0, UPT, UR5, 0x2, UPT ;  /* 0x000000020500788c */ /* 0x000fd2000bf05270 */
[----:B------:R-:W-:Y:S05]  /*1c20*/  BRA.U UP0, `(.L_x_28) ;  /* 0x0000000100047547 */ /* 0x000fea000b800000 */
[----:B--2---:R-:W-:Y:S05]  /*1c30*/  BPT.TRAP 0x1 ;  /* 0x000000040000795c */ /* 0x004fea0000300000 */
.L_x_28:
[----:B------:R-:W-:Y:S04]  /*1c40*/  BSSY.RECONVERGENT B0, `(.L_x_29) ;  /* 0x0000003000007945 */ /* 0x000fe80003800200 */
[----:B------:R-:W-:Y:S05]  /*1c50*/  @P2 BRA `(.L_x_30) ;  /* 0x0000000000042947 */ /* 0x000fea0003800000 */
[----:B--2---:R-:W-:Y:S05]  /*1c60*/  BPT.TRAP 0x1 ;  /* 0x000000040000795c */ /* 0x004fea0000300000 */
.L_x_30:
[----:B--2---:R-:W-:Y:S05]  /*1c70*/  BSYNC.RECONVERGENT B0 ;  /* 0x0000000000007941 */ /* 0x004fea0003800200 */
.L_x_29:
[----:B------:R-:W-:Y:S02]  /*1c80*/  UIADD3 UR5, UPT, UPT, UR4, 0x1, URZ ;  /* 0x0000000104057890 */ /* 0x000fe4000fffe0ff */
[----:B------:R-:W-:Y:S02]  /*1c90*/  USHF.L.U32 UR34, UR13, 0x5, URZ ;  /* 0x000000050d227899 */ /* 0x000fe400080006ff */
[----:B------:R-:W-:Y:S02]  /*1ca0*/  UISETP.NE.AND UP0, UPT, UR5, 0x5, UPT ;  /* 0x000000050500788c */ /* 0x000fe4000bf05270 */
[----:B------:R-:W-:Y:S02]  /*1cb0*/  UIADD3 UR13, UPT, UPT, UR13, 0x1, URZ ;  /* 0x000000010d0d7890 */ /* 0x000fe4000fffe0ff */
[----:B------:R-:W-:Y:S02]  /*1cc0*/  USEL UR6, URZ, 0x1, UP0 ;  /* 0x00000001ff067887 */ /* 0x000fe40008000000 */
[----:B------:R-:W-:-:S02]  /*1cd0*/  USEL UR7, UR5, URZ, UP0 ;  /* 0x000000ff05077287 */ /* 0x000fc40008000000 */
[----:B------:R-:W-:Y:S02]  /*1ce0*/  UIADD3 UR14, UP1, UPT, UR28, 0x80, URZ ;  /* 0x000000801c0e7890 */ /* 0x000fe4000ff3e0ff */
[----:B------:R-:W-:Y:S01]  /*1cf0*/  ULEA UR5, UR7, UR21, 0x3 ;  /* 0x0000001507057291 */ /* 0x000fe2000f8e18ff */
[----:B------:R-:W-:Y:S01]  /*1d00*/  LOP3.LUT R12, R12, UR6, RZ, 0x3c, !PT ;  /* 0x000000060c0c7c12 */ /* 0x000fe2000f8e3cff */
[----:B------:R-:W-:Y:S02]  /*1d10*/  ULEA UR6, UR4, UR31, 0xb ;  /* 0x0000001f04067291 */ /* 0x000fe4000f8e58ff */
[----:B------:R-:W-:Y:S01]  /*1d20*/  UIADD3.X UR15, UPT, UPT, URZ, UR29, URZ, UP1, !UPT ;  /* 0x0000001dff0f7290 */ /* 0x000fe20008ffe4ff */
[----:B-1----:R-:W-:Y:S01]  /*1d30*/  SHF.L.U32 R0, R12, 0x1f, RZ ;  /* 0x0000001f0c007819 */ /* 0x002fe200000006ff */
[----:B------:R-:W-:Y:S02]  /*1d40*/  ULEA UR6, UR6, UR21, 0x1 ;  /* 0x0000001506067291 */ /* 0x000fe4000f8e08ff */
[----:B------:R-:W-:Y:S01]  /*1d50*/  UPRMT UR16, URZ, 0x5410, UR27 ;  /* 0x00005410ff107896 */ /* 0x000fe2000800001b */
[----:B------:R4:W1:Y:S01]  /*1d60*/  SYNCS.PHASECHK.TRANS64.TRYWAIT P0, [UR5+0x28], R0 ;  /* 0x00002800ff0075a7 */ /* 0x0008620008001105 */
[----:B------:R-:W-:-:S02]  /*1d70*/  ULEA UR5, UR4, UR30, 0xc ;  /* 0x0000001e04057291 */ /* 0x000fc4000f8e60ff */
[----:B------:R-:W-:Y:S02]  /*1d80*/  UIADD3 UR4, UP0, UPT, UR28, 0x180, URZ ;  /* 0x000001801c047890 */ /* 0x000fe4000ff1e0ff */
[----:B------:R-:W-:Y:S02]  /*1d90*/  ULEA UR5, UR5, UR21, 0x1 ;  /* 0x0000001505057291 */ /* 0x000fe4000f8e08ff */
[----:B------:R-:W-:Y:S02]  /*1da0*/  UIADD3 UR32, UPT, UPT, UR6, 0x4400, URZ ;  /* 0x0000440006207890 */ /* 0x000fe4000fffe0ff */
[----:B------:R-:W-:Y:S02]  /*1db0*/  UIADD3 UR8, UPT, UPT, UR5, 0x9400, URZ ;  /* 0x0000940005087890 */ /* 0x000fe4000fffe0ff */
[----:B------:R-:W-:Y:S02]  /*1dc0*/  UIADD3.X UR5, UPT, UPT, URZ, UR29, URZ, UP0, !UPT ;  /* 0x0000001dff057290 */ /* 0x000fe400087fe4ff */
[----:B------:R-:W-:-:S02]  /*1dd0*/  UISETP.NE.AND UP0, UPT, UR13, UR24, UPT ;  /* 0x000000180d00728c */ /* 0x000fc4000bf05270 */
[----:B------:R-:W-:Y:S01]  /*1de0*/  UPRMT UR6, URZ, 0x5410, UR26 ;  /* 0x00005410ff067896 */ /* 0x000fe2000800001a */
[----:B------:R-:W-:Y:S01]  /*1df0*/  UMOV UR18, 0x0 ;  /* 0x0000000000127882 */ /* 0x000fe20000000000 */
[----:B------:R-:W-:Y:S01]  /*1e00*/  UMOV UR19, 0x10000000 ;  /* 0x1000000000137882 */ /* 0x000fe20000000000 */
[----:B------:R-:W-:Y:S01]  /*1e10*/  UMOV UR12, UR36 ;  /* 0x00000024000c7c82 */ /* 0x000fe20008000000 */
[----:B------:R-:W-:Y:S01]  /*1e20*/  UMOV UR9, UR33 ;  /* 0x0000002100097c82 */ /* 0x000fe20008000000 */
[----:B------:R-:W-:Y:S01]  /*1e30*/  UMOV UR10, UR34 ;  /* 0x00000022000a7c82 */ /* 0x000fe20008000000 */
[----:B------:R-:W-:Y:S03]  /*1e40*/  UTMALDG.3D.MULTICAST [UR32], [UR14], UR16, desc[UR18] ;  /* 0x000012200e0073b4 */ /* 0x000fe60008011810 */
[----:B------:R2:W-:Y:S02]  /*1e50*/  UTMALDG.3D.MULTICAST [UR8], [UR4], UR6, desc[UR18] ;  /* 0x00001208040073b4 */ /* 0x0005e40008011806 */
[----:B--2---:R-:W-:Y:S01]  /*1e60*/  UMOV UR6, UR24 ;  /* 0x0000001800067c82 */ /* 0x004fe20008000000 */
[----:B------:R-:W-:Y:S01]  /*1e70*/  UMOV UR4, UR7 ;  /* 0x0000000700047c82 */ /* 0x000fe20008000000 */
[----:B----4-:R-:W-:Y:S05]  /*1e80*/  BRA.U UP0, `(.L_x_31) ;  /* 0xfffffffd00407547 */ /* 0x010fea000b83ffff */
.L_x_25:
[----:B------:R-:W-:Y:S01]  /*1e90*/  ULEA UR4, UR7, UR21, 0x3 ;  /* 0x0000001507047291 */ /* 0x000fe2000f8e18ff */
[----:B-1----:R-:W-:Y:S01]  /*1ea0*/  SHF.L.U32 R0, R12, 0x1f, RZ ;  /* 0x0000001f0c007819 */ /* 0x002fe200000006ff */
[----:B------:R-:W-:Y:S01]  /*1eb0*/  @!P1 SYNCS.ARRIVE.TRANS64.A1T0 RZ, [UR21+0x98], RZ ;  /* 0x000098ffffff99a7 */ /* 0x000fe20008100015 */
[----:B------:R-:W-:-:S06]  /*1ec0*/  UISETP.GT.AND UP0, UPT, UR45, UR44, UPT ;  /* 0x0000002c2d00728c */ /* 0x000fcc000bf04270 */
[----:B---3--:R1:W3:Y:S03]  /*1ed0*/  SYNCS.PHASECHK.TRANS64.TRYWAIT P0, [UR4+0x28], R0 ;  /* 0x00002800ff0075a7 */ /* 0x0082e60008001104 */
[----:B------:R-:W-:Y:S05]  /*1ee0*/  BRA.U !UP0, `(.L_x_32) ;  /* 0x0000000108bc7547 */ /* 0x000fea000b800000 */
[----:B------:R-:W-:Y:S01]  /*1ef0*/  UIADD3 UR13, UPT, UPT, UR46, UR6, URZ ;  /* 0x000000062e0d7290 */ /* 0x000fe2000fffe0ff */
[----:B------:R-:W-:-:S11]  /*1f00*/  UMOV UR4, UR7 ;  /* 0x0000000700047c82 */ /* 0x000fd60008000000 */
.L_x_38:
[----:B------:R-:W-:Y:S01]  /*1f10*/  ULEA UR17, UR4, UR21, 0x3 ;  /* 0x0000001504117291 */ /* 0x000fe2000f8e18ff */
[----:B---3--:R-:W-:Y:S01]  /*1f20*/  @!P3 MOV R2, 0x3000 ;  /* 0x000030000002b802 */ /* 0x008fe20000000f00 */
[----:B-1-3--:R-:W-:Y:S10]  /*1f30*/  @P0 BRA `(.L_x_33) ;  /* 0x00000000000c0947 */ /* 0x00aff40003800000 */
[----:B------:R-:W-:-:S04]  /*1f40*/  SHF.L.U32 R3, R12, 0x1f, RZ ;  /* 0x0000001f0c037819 */ /* 0x000fc800000006ff */
[----:B------:R-:W3:Y:S02]  /*1f50*/  SYNCS.PHASECHK.TRANS64.TRYWAIT P0, [UR17+0x28], R3 ;  /* 0x00002803ff0075a7 */ /* 0x000ee40008001111 */
[----:B---3--:R-:W-:Y:S05]  /*1f60*/  @!P0 BRA `(.L_x_34) ;  /* 0x0000006800188947 */ /* 0x008fea0003800000 */
.L_x_33:
[----:B------:R3:W-:Y:S01]  /*1f70*/  @!P3 SYNCS.ARRIVE.TRANS64 RZ, [UR17], R2 ;  /* 0x00000002ffffb9a7 */ /* 0x0007e20008000011 */
[----:B------:R-:W-:-:S04]  /*1f80*/  ULOP3.LUT UR5, UR25, 0x2, URZ, 0xfc, !UPT ;  /* 0x0000000219057892 */ /* 0x000fc8000f8efcff */
[----:B------:R-:W-:-:S09]  /*1f90*/  UISETP.NE.AND UP0, UPT, UR5, 0x2, UPT ;  /* 0x000000020500788c */ /* 0x000fd2000bf05270 */
[----:B------:R-:W-:Y:S05]  /*1fa0*/  BRA.U UP0, `(.L_x_35) ;  /* 0x0000000100047547 */ /* 0x000fea000b800000 */
[----:B--2---:R-:W-:Y:S05]  /*1fb0*/  BPT.TRAP 0x1 ;  /* 0x000000040000795c */ /* 0x004fea0000300000 */
.L_x_35:
[----:B------:R-:W-:Y:S04]  /*1fc0*/  BSSY.RECONVERGENT B0, `(.L_x_36) ;  /* 0x0000003000007945 */ /* 0x000fe80003800200 */
[----:B------:R-:W-:Y:S05]  /*1fd0*/  @P2 BRA `(.L_x_37) ;  /* 0x0000000000042947 */ /* 0x000fea0003800000 */
[----:B--2---:R-:W-:Y:S05]  /*1fe0*/  BPT.TRAP 0x1 ;  /* 0x000000040000795c */ /* 0x004fea0000300000 */
.L_x_37:
[----:B--2---:R-:W-:Y:S05]  /*1ff0*/  BSYNC.RECONVERGENT B0 ;  /* 0x0000000000007941 */ /* 0x004fea0003800200 */
.L_x_36:
[----:B------:R-:W-:Y:S02]  /*2000*/  UIADD3 UR5, UPT, UPT, UR4, 0x1, URZ ;  /* 0x0000000104057890 */ /* 0x000fe4000fffe0ff */
[----:B------:R-:W-:Y:S02]  /*2010*/  UIADD3 UR14, UP1, UPT, UR28, 0x80, URZ ;  /* 0x000000801c0e7890 */ /* 0x000fe4000ff3e0ff */
[----:B------:R-:W-:Y:S02]  /*2020*/  UISETP.NE.AND UP0, UPT, UR5, 0x5, UPT ;  /* 0x000000050500788c */ /* 0x000fe4000bf05270 */
[----:B------:R-:W-:Y:S02]  /*2030*/  ULEA UR16, UR4, UR38, 0xc ;  /* 0x0000002604107291 */ /* 0x000fe4000f8e60ff */
[----:B------:R-:W-:Y:S02]  /*2040*/  USEL UR8, URZ, 0x1, UP0 ;  /* 0x00000001ff087887 */ /* 0x000fe40008000000 */
[----:B------:R-:W-:-:S02]  /*2050*/  USEL UR7, UR5, URZ, UP0 ;  /* 0x000000ff05077287 */ /* 0x000fc40008000000 */
[----:B------:R-:W-:Y:S02]  /*2060*/  UIADD3 UR22, UP0, UPT, UR28, 0x180, URZ ;  /* 0x000001801c167890 */ /* 0x000fe4000ff1e0ff */
[----:B------:R-:W-:Y:S01]  /*2070*/  ULEA UR5, UR7, UR21, 0x3 ;  /* 0x0000001507057291 */ /* 0x000fe2000f8e18ff */
[----:B------:R-:W-:Y:S01]  /*2080*/  LOP3.LUT R12, R12, UR8, RZ, 0x3c, !PT ;  /* 0x000000080c0c7c12 */ /* 0x000fe2000f8e3cff */
[----:B------:R-:W-:Y:S02]  /*2090*/  ULEA UR8, UR4, UR37, 0xd ;  /* 0x0000002504087291 */ /* 0x000fe4000f8e68ff */
[----:B------:R-:W-:Y:S01]  /*20a0*/  USHF.L.U32 UR18, UR6, 0x5, URZ ;  /* 0x0000000506127899 */ /* 0x000fe200080006ff */
[----:B-1----:R-:W-:Y:S01]  /*20b0*/  SHF.L.U32 R0, R12, 0x1f, RZ ;  /* 0x0000001f0c007819 */ /* 0x002fe200000006ff */
[----:B------:R-:W-:Y:S02]  /*20c0*/  UPRMT UR4, URZ, 0x5410, UR27 ;  /* 0x00005410ff047896 */ /* 0x000fe4000800001b */
[----:B------:R-:W-:Y:S01]  /*20d0*/  UIADD3.X UR15, UPT, UPT, URZ, UR29, URZ, UP1, !UPT ;  /* 0x0000001dff0f7290 */ /* 0x000fe20008ffe4ff */
[----:B------:R4:W1:Y:S01]  /*20e0*/  SYNCS.PHASECHK.TRANS64.TRYWAIT P0, [UR5+0x28], R0 ;  /* 0x00002800ff0075a7 */ /* 0x0008620008001105 */
[----:B------:R-:W-:-:S02]  /*20f0*/  UPRMT UR5, URZ, 0x5410, UR26 ;  /* 0x00005410ff057896 */ /* 0x000fc4000800001a */
[----:B------:R-:W-:Y:S01]  /*2100*/  UIADD3.X UR23, UPT, UPT, URZ, UR29, URZ, UP0, !UPT ;  /* 0x0000001dff177290 */ /* 0x000fe200087fe4ff */
[----:B------:R-:W-:Y:S01]  /*2110*/  UMOV UR32, 0x0 ;  /* 0x0000000000207882 */ /* 0x000fe20000000000 */
[----:B------:R-:W-:Y:S01]  /*2120*/  UMOV UR33, 0x10000000 ;  /* 0x1000000000217882 */ /* 0x000fe20000000000 */
[----:B------:R-:W-:Y:S01]  /*2130*/  UMOV UR19, UR35 ;  /* 0x0000002300137c82 */ /* 0x000fe20008000000 */
[----:B------:R-:W-:Y:S01]  /*2140*/  UMOV UR20, UR36 ;  /* 0x0000002400147c82 */ /* 0x000fe20008000000 */
[----:B------:R-:W-:Y:S01]  /*2150*/  UMOV UR12, UR36 ;  /* 0x00000024000c7c82 */ /* 0x000fe20008000000 */
[----:B------:R-:W-:Y:S01]  /*2160*/  UMOV UR9, UR17 ;  /* 0x0000001100097c82 */ /* 0x000fe20008000000 */
[----:B------:R-:W-:Y:S01]  /*2170*/  UMOV UR10, UR18 ;  /* 0x00000012000a7c82 */ /* 0x000fe20008000000 */
[----:B------:R2:W-:Y:S01]  /*2180*/  UTMALDG.3D.MULTICAST [UR16], [UR14], UR4, desc[UR32] ;  /* 0x000020100e0073b4 */ /* 0x0005e20008011804 */
[----:B------:R-:W-:-:S04]  /*2190*/  UIADD3 UR6, UPT, UPT, UR6, 0x1, URZ ;  /* 0x0000000106067890 */ /* 0x000fc8000fffe0ff */
[----:B------:R-:W-:Y:S01]  /*21a0*/  UISETP.NE.AND UP0, UPT, UR6, UR13, UPT ;  /* 0x0000000d0600728c */ /* 0x000fe2000bf05270 */
[----:B------:R4:W-:Y:S01]  /*21b0*/  UTMALDG.3D.MULTICAST [UR8], [UR22], UR5, desc[UR32] ;  /* 0x00002008160073b4 */ /* 0x0009e20008011805 */
[----:B--2---:R-:W-:-:S07]  /*21c0*/  UMOV UR4, UR7 ;  /* 0x0000000700047c82 */ /* 0x004fce0008000000 */
[----:B----4-:R-:W-:Y:S05]  /*21d0*/  BRA.U UP0, `(.L_x_38) ;  /* 0xfffffffd004c7547 */ /* 0x010fea000b83ffff */
.L_x_32:
[C---:B------:R-:W-:Y:S01]  /*21e0*/  LEA R3, R11.reuse, UR21, 0x3 ;  /* 0x000000150b037c11 */ /* 0x040fe2000f8e18ff */
[----:B------:R-:W-:Y:S01]  /*21f0*/  NOP ;  /* 0x0000000000007918 */ /* 0x000fe20000000000 */
[----:B-1----:R-:W-:Y:S02]  /*2200*/  SHF.L.U32 R0, R10, 0x1f, RZ ;  /* 0x0000001f0a007819 */ /* 0x002fe400000006ff */
[----:B------:R-:W-:Y:S02]  /*2210*/  LEA R4, R11, UR21, 0x4 ;  /* 0x000000150b047c11 */ /* 0x000fe4000f8e20ff */
[----:B---3--:R-:W1:Y:S02]  /*2220*/  SYNCS.PHASECHK.TRANS64.TRYWAIT P0, [R3+URZ+0xa0], R0 ;  /* 0x0000a000030075a7 */ /* 0x008e6400080011ff */
[----:B-1----:R-:W-:Y:S05]  /*2230*/  @!P0 BRA `(.L_x_39) ;  /* 0x00000064007c8947 */ /* 0x002fea0003800000 */
.L_x_142:
[----:B------:R-:W3:Y:S01]  /*2240*/  LDS.128 R4, [R4+0x130] ;  /* 0x0001300004047984 */ /* 0x000ee20000000c00 */
[----:B------:R-:W-:Y:S01]  /*2250*/  UISETP.GE.AND UP0, UPT, UR42, 0x1, UPT ;  /* 0x000000012a00788c */ /* 0x000fe2000bf06270 */
[----:B------:R-:W-:Y:S01]  /*2260*/  @!PT LDS RZ, [RZ] ;  /* 0x00000000fffff984 */ /* 0x000fe20000000800 */
[----:B------:R-:W-:Y:S01]  /*2270*/  @!PT LDS RZ, [RZ] ;  /* 0x00000000fffff984 */ /* 0x000fe20000000800 */
[----:B------:R-:W-:Y:S01]  /*2280*/  @!PT LDS RZ, [RZ] ;  /* 0x00000000fffff984 */ /* 0x000fe20000000800 */
[----:B------:R-:W-:Y:S01]  /*2290*/  @!PT LDS RZ, [RZ] ;  /* 0x00000000fffff984 */ /* 0x000fe20000000800 */
[----:B------:R4:W-:Y:S06]  /*22a0*/  MEMBAR.ALL.CTA ;  /* 0x0000000000007992 */ /* 0x0009ec0000008000 */
[----:B----4-:R-:W4:Y:S01]  /*22b0*/  FENCE.VIEW.ASYNC.S ;  /* 0x00000000000073c6 */ /* 0x010f220000000000 */
[----:B---3--:R-:W-:-:S13]  /*22c0*/  LOP3.LUT P0, RZ, R6, 0x1, RZ, 0xc0, !PT ;  /* 0x0000000106ff7812 */ /* 0x008fda000780c0ff */
[----:B----4-:R-:W-:Y:S01]  /*22d0*/  VOTEU.ANY UP1, P0 ;  /* 0x0000000000ff7886 */ /* 0x010fe20000020100 */
[----:B------:R-:W-:-:S13]  /*22e0*/  PLOP3.LUT P0, PT, PT, PT, UP1, 0x80, 0x8 ;  /* 0x000000000008781c */ /* 0x000fda0003f0f018 */
[----:B-1----:R-:W-:Y:S02]  /*22f0*/  @P0 LOP3.LUT R0, R5, 0xffff, RZ, 0xc0, !PT ;  /* 0x0000ffff05000812 */ /* 0x002fe400078ec0ff */
[----:B------:R-:W-:Y:S02]  /*2300*/  @P0 MOV R2, R4 ;  /* 0x0000000400020202 */ /* 0x000fe40000000f00 */
[----:B------:R-:W-:Y:S01]  /*2310*/  @P0 R2UR UR5, R0 ;  /* 0x00000000000502ca */ /* 0x000fe200000e0000 */
[----:B------:R-:W-:Y:S01]  /*2320*/  VIADD R0, R3, 0xb0 ;  /* 0x000000b003007836 */ /* 0x000fe20000000000 */
[----:B------:R-:W-:Y:S02]  /*2330*/  @P0 SHF.R.U32.HI R4, RZ, 0x10, R5 ;  /* 0x00000010ff040819 */ /* 0x000fe40000011605 */
[----:B------:R-:W-:Y:S02]  /*2340*/  @P0 R2UR UR6, R2 ;  /* 0x00000000020602ca */ /* 0x000fe400000e0000 */
[----:B------:R-:W-:-:S02]  /*2350*/  PRMT R0, RZ, 0x654, R0 ;  /* 0x00000654ff007816 */ /* 0x000fc40000000000 */
[----:B------:R-:W-:Y:S02]  /*2360*/  @P0 R2UR UR4, R4 ;  /* 0x00000000040402ca */ /* 0x000fe400000e0000 */
[----:B------:R1:W-:Y:S03]  /*2370*/  SYNCS.ARRIVE.TRANS64.RED.A1T0 RZ, [R0+URZ], RZ ;  /* 0x000000ff00ff79a7 */ /* 0x0003e600081004ff */
[----:B------:R-:W-:-:S04]  /*2380*/  @UP1 UMOV UR39, UR5 ;  /* 0x0000000500271c82 */ /* 0x000fc80008000000 */
[----:B------:R-:W-:-:S04]  /*2390*/  @UP1 UMOV UR40, UR6 ;  /* 0x0000000600281c82 */ /* 0x000fc80008000000 */
[----:B------:R-:W-:Y:S01]  /*23a0*/  @UP1 UMOV UR36, UR4 ;  /* 0x0000000400241c82 */ /* 0x000fe20008000000 */
[----:B------:R-:W-:Y:S05]  /*23b0*/  BRA.U !UP0, `(.L_x_40) ;  /* 0x0000000108d47547 */ /* 0x000fea000b800000 */
[----:B------:R-:W2:Y:S01]  /*23c0*/  LDCU.128 UR12, c[0x0][0xb10] ;  /* 0x00016200ff0c77ac */ /* 0x000ea20008000c00 */
[----:B------:R-:W3:Y:S01]  /*23d0*/  LDCU UR22, c[0x0][0xb20] ;  /* 0x00016400ff1677ac */ /* 0x000ee20008000800 */
[----:B------:R-:W4:Y:S01]  /*23e0*/  LDCU UR20, c[0x0][0xb0c] ;  /* 0x00016180ff1477ac */ /* 0x000f220008000800 */
[----:B------:R-:W1:Y:S01]  /*23f0*/  LDCU.64 UR8, c[0x0][0xb28] ;  /* 0x00016500ff0877ac */ /* 0x000e620008000a00 */
[----:B------:R-:W-:Y:S02]  /*2400*/  UISETP.NE.AND UP3, UPT, UR42, 0x1, UPT ;  /* 0x000000012a00788c */ /* 0x000fe4000bf65270 */
[----:B--2---:R-:W-:Y:S02]  /*2410*/  UIMAD.WIDE.U32 UR10, UR41, UR15, URZ ;  /* 0x0000000f290a72a5 */ /* 0x004fe4000f8e00ff */
[----:B------:R-:W-:Y:S02]  /*2420*/  UIMAD.WIDE.U32 UR4, UR43, UR12, URZ ;  /* 0x0000000c2b0472a5 */ /* 0x000fe4000f8e00ff */
[----:B------:R-:W-:-:S02]  /*2430*/  UISETP.NE.AND UP0, UPT, UR14, 0x1, UPT ;  /* 0x000000010e00788c */ /* 0x000fc4000bf05270 */
[----:B------:R-:W-:Y:S01]  /*2440*/  UIMAD.WIDE.U32 UR18, UR39, UR15, URZ ;  /* 0x0000000f271272a5 */ /* 0x000fe2000f8e00ff */
[----:B------:R-:W-:Y:S02]  /*2450*/  UMOV UR10, UR11 ;  /* 0x0000000b000a7c82 */ /* 0x000fe40008000000 */
[----:B------:R-:W-:Y:S01]  /*2460*/  UMOV UR4, UR5 ;  /* 0x0000000500047c82 */ /* 0x000fe20008000000 */
[----:B---3--:R-:W-:Y:S02]  /*2470*/  USHF.R.U32.HI UR10, URZ, UR22, UR10 ;  /* 0x00000016ff0a7299 */ /* 0x008fe4000801160a */
[----:B----4-:R-:W-:Y:S02]  /*2480*/  UISETP.NE.AND UP2, UPT, UR20, 0x1, UPT ;  /* 0x000000011400788c */ /* 0x010fe4000bf45270 */
[----:B------:R-:W-:Y:S02]  /*2490*/  USHF.R.U32.HI UR4, URZ, UR13, UR4 ;  /* 0x0000000dff047299 */ /* 0x000fe40008011604 */
[----:B------:R-:W-:-:S02]  /*24a0*/  USEL UR5, UR41, UR10, !UP0 ;  /* 0x0000000a29057287 */ /* 0x000fc4000c000000 */
[----:B------:R-:W-:Y:S02]  /*24b0*/  USEL UR6, UR43, UR4, !UP2 ;  /* 0x000000042b067287 */ /* 0x000fe4000d000000 */
[----:B-1----:R-:W-:Y:S01]  /*24c0*/  UIMAD.WIDE.U32 UR10, UR5, UR8, URZ ;  /* 0x00000008050a72a5 */ /* 0x002fe2000f8e00ff */
[----:B------:R-:W-:Y:S01]  /*24d0*/  UMOV UR4, UR19 ;  /* 0x0000001300047c82 */ /* 0x000fe20008000000 */
[----:B------:R-:W-:Y:S02]  /*24e0*/  UIMAD.WIDE.U32 UR16, UR40, UR12, URZ ;  /* 0x0000000c281072a5 */ /* 0x000fe4000f8e00ff */
[----:B------:R-:W-:-:S03]  /*24f0*/  UIMAD.WIDE.U32 UR18, UR6, UR8, URZ ;  /* 0x00000008061272a5 */ /* 0x000fc6000f8e00ff */
[----:B------:R-:W-:Y:S01]  /*2500*/  UMOV UR10, UR11 ;  /* 0x0000000b000a7c82 */ /* 0x000fe20008000000 */
[----:B------:R-:W-:Y:S02]  /*2510*/  USHF.R.U32.HI UR4, URZ, UR22, UR4 ;  /* 0x00000016ff047299 */ /* 0x000fe40008011604 */
[----:B------:R-:W-:Y:S01]  /*2520*/  @UP3 USHF.R.U32.HI UR5, URZ, UR9, UR10 ;  /* 0x00000009ff053299 */ /* 0x000fe2000801160a */
[----:B------:R-:W-:Y:S01]  /*2530*/  UMOV UR16, UR17 ;  /* 0x0000001100107c82 */ /* 0x000fe20008000000 */
[----:B------:R-:W-:Y:S01]  /*2540*/  UMOV UR18, UR19 ;  /* 0x0000001300127c82 */ /* 0x000fe20008000000 */
[----:B------:R-:W-:Y:S02]  /*2550*/  USHF.R.U32.HI UR13, URZ, UR13, UR16 ;  /* 0x0000000dff0d7299 */ /* 0x000fe40008011610 */
[----:B------:R-:W-:Y:S02]  /*2560*/  USEL UR4, UR39, UR4, !UP0 ;  /* 0x0000000427047287 */ /* 0x000fe4000c000000 */
[----:B------:R-:W-:-:S02]  /*2570*/  @UP3 USHF.R.U32.HI UR6, URZ, UR9, UR18 ;  /* 0x00000009ff063299 */ /* 0x000fc40008011612 */
[----:B------:R-:W-:Y:S02]  /*2580*/  UIMAD UR10, UR42, UR5, URZ ;  /* 0x000000052a0a72a4 */ /* 0x000fe4000f8e02ff */
[----:B------:R-:W-:Y:S02]  /*2590*/  USEL UR5, UR40, UR13, !UP2 ;  /* 0x0000000d28057287 */ /* 0x000fe4000d000000 */
[----:B------:R-:W-:Y:S02]  /*25a0*/  UIMAD UR12, UR42, UR6, URZ ;  /* 0x000000062a0c72a4 */ /* 0x000fe4000f8e02ff */
[----:B------:R-:W-:Y:S02]  /*25b0*/  UISETP.GE.AND UP0, UPT, UR4, UR10, UPT ;  /* 0x0000000a0400728c */ /* 0x000fe4000bf06270 */
[----:B------:R-:W-:Y:S02]  /*25c0*/  UIMAD.WIDE.U32 UR10, UR4, UR8, URZ ;  /* 0x00000008040a72a5 */ /* 0x000fe4000f8e00ff */
[----:B------:R-:W-:-:S02]  /*25d0*/  UISETP.GE.OR UP0, UPT, UR5, UR12, UP0 ;  /* 0x0000000c0500728c */ /* 0x000fc40008706670 */
        /* <DEDUP_REMOVED lines=19> */
.L_x_40:
[----:B------:R-:W3:Y:S02]  /*2710*/  LDCU UR4, c[0x0][0xb30] ;  /* 0x00016600ff0477ac */ /* 0x000ee40008000800 */
[----:B---3--:R-:W-:-:S09]  /*2720*/  UISETP.NE.AND UP0, UPT, UR4, 0x1, UPT ;  /* 0x000000010400788c */ /* 0x008fd2000bf05270 */
[----:B------:R-:W-:Y:S05]  /*2730*/  BRA.U UP0, `(.L_x_41) ;  /* 0x0000000100447547 */ /* 0x000fea000b800000 */
[----:B------:R-:W3:Y:S01]  /*2740*/  LDCU.128 UR12, c[0x0][0xb10] ;  /* 0x00016200ff0c77ac */ /* 0x000ee20008000c00 */
[----:B------:R-:W4:Y:S01]  /*2750*/  LDCU UR10, c[0x0][0xb0c] ;  /* 0x00016180ff0a77ac */ /* 0x000f220008000800 */
[----:B------:R-:W1:Y:S01]  /*2760*/  LDCU UR6, c[0x0][0xb20] ;  /* 0x00016400ff0677ac */ /* 0x000e620008000800 */
[----:B---3--:R-:W-:Y:S02]  /*2770*/  UIMAD.WIDE.U32 UR8, UR40, UR12, URZ ;  /* 0x0000000c280872a5 */ /* 0x008fe4000f8e00ff */
[----:B------:R-:W-:Y:S02]  /*2780*/  UIMAD.WIDE.U32 UR4, UR39, UR15, URZ ;  /* 0x0000000f270472a5 */ /* 0x000fe4000f8e00ff */
[----:B----4-:R-:W-:Y:S02]  /*2790*/  UISETP.NE.AND UP2, UPT, UR10, 0x1, UPT ;  /* 0x000000010a00788c */ /* 0x010fe4000bf45270 */
[----:B------:R-:W-:Y:S01]  /*27a0*/  UISETP.NE.AND UP0, UPT, UR14, 0x1, UPT ;  /* 0x000000010e00788c */ /* 0x000fe2000bf05270 */
[----:B------:R-:W-:-:S02]  /*27b0*/  UMOV UR8, UR9 ;  /* 0x0000000900087c82 */ /* 0x000fc40008000000 */
[----:B------:R-:W-:Y:S01]  /*27c0*/  UMOV UR4, UR5 ;  /* 0x0000000500047c82 */ /* 0x000fe20008000000 */
[----:B------:R-:W-:Y:S02]  /*27d0*/  USHF.R.U32.HI UR13, URZ, UR13, UR8 ;  /* 0x0000000dff0d7299 */ /* 0x000fe40008011608 */
[----:B-1----:R-:W-:Y:S02]  /*27e0*/  USHF.R.U32.HI UR4, URZ, UR6, UR4 ;  /* 0x00000006ff047299 */ /* 0x002fe40008011604 */
[----:B------:R-:W-:Y:S02]  /*27f0*/  USEL UR5, UR40, UR13, !UP2 ;  /* 0x0000000d28057287 */ /* 0x000fe4000d000000 */
[----:B------:R-:W-:-:S04]  /*2800*/  USEL UR4, UR39, UR4, !UP0 ;  /* 0x0000000427047287 */ /* 0x000fc8000c000000 */
[----:B------:R-:W-:Y:S02]  /*2810*/  UIADD3 UR6, UPT, UPT, UR5, -UR4, URZ ;  /* 0x8000000405067290 */ /* 0x000fe4000fffe0ff */
[----:B------:R-:W-:Y:S02]  /*2820*/  UIADD3 UR4, UPT, UPT, -UR5, UR4, URZ ;  /* 0x0000000405047290 */ /* 0x000fe4000fffe1ff */
[----:B------:R-:W-:Y:S02]  /*2830*/  UIMAD UR39, UR6, UR14, UR39 ;  /* 0x0000000e062772a4 */ /* 0x000fe4000f8e0227 */
[----:B------:R-:W-:-:S12]  /*2840*/  UIMAD UR40, UR4, UR10, UR40 ;  /* 0x0000000a042872a4 */ /* 0x000fd8000f8e0228 */
.L_x_41:
[----:B------:R-:W-:Y:S01]  /*2850*/  VIADD R11, R11, 0x1 ;  /* 0x000000010b0b7836 */ /* 0x000fe20000000000 */
[----:B------:R-:W-:Y:S02]  /*2860*/  R2UR UR5, R48 ;  /* 0x00000000300572ca */ /* 0x000fe400000e0000 */
[----:B------:R-:W-:Y:S02]  /*2870*/  R2UR UR4, R47 ;  /* 0x000000002f0472ca */ /* 0x000fe400000e0000 */
[C---:B------:R-:W-:Y:S02]  /*2880*/  ISETP.NE.AND P0, PT, R11.reuse, 0x2, PT ;  /* 0x000000020b00780c */ /* 0x040fe40003f05270 */
[----:B------:R-:W-:Y:S02]  /*2890*/  PLOP3.LUT P1, PT, PT, PT, PT, 0x80, 0x8 ;  /* 0x000000000008781c */ /* 0x000fe40003f2f070 */
[----:B-1----:R-:W-:Y:S02]  /*28a0*/  SEL R0, RZ, 0x1, P0 ;  /* 0x00000001ff007807 */ /* 0x002fe40000000000 */
[----:B------:R-:W-:-:S02]  /*28b0*/  SEL R11, R11, RZ, P0 ;  /* 0x000000ff0b0b7207 */ /* 0x000fc40000000000 */
[----:B------:R-:W-:Y:S01]  /*28c0*/  LOP3.LUT R10, R10, R0, RZ, 0x3c, !PT ;  /* 0x000000000a0a7212 */ /* 0x000fe200078e3cff */
[----:B------:R-:W-:Y:S02]  /*28d0*/  UIADD3 UR16, UPT, UPT, UR40, UR5, URZ ;  /* 0x0000000528107290 */ /* 0x000fe4000fffe0ff */
[----:B------:R-:W-:Y:S01]  /*28e0*/  UIADD3 UR20, UPT, UPT, UR39, UR4, URZ ;  /* 0x0000000427147290 */ /* 0x000fe2000fffe0ff */
[----:B------:R-:W-:Y:S11]  /*28f0*/  BRA.U UP1, `(.L_x_42) ;  /* 0xfffffff101447547 */ /* 0x000ff6000b83ffff */
[----:B------:R-:W-:Y:S01]  /*2900*/  UIADD3 UR21, UPT, UPT, UR21, 0x28, URZ ;  /* 0x0000002815157890 */ /* 0x000fe2000fffe0ff */
[----:B------:R-:W-:-:S03]  /*2910*/  SHF.L.U32 R2, R12, 0x1f, RZ ;  /* 0x0000001f0c027819 */ /* 0x000fc600000006ff */
[----:B------:R-:W-:-:S09]  /*2920*/  ULEA UR4, UR7, UR21, 0x3 ;  /* 0x0000001507047291 */ /* 0x000fd2000f8e18ff */
[----:B------:R-:W1:Y:S02]  /*2930*/  SYNCS.PHASECHK.TRANS64.TRYWAIT P0, [UR4], R2 ;  /* 0x00000002ff0075a7 */ /* 0x000e640008001104 */
[----:B-1----:R-:W-:Y:S05]  /*2940*/  @!P0 BRA `(.L_x_43) ;  /* 0x0000005c00cc8947 */ /* 0x002fea0003800000 */
.L_x_144:
[----:B------:R-:W-:-:S04]  /*2950*/  UIADD3 UR4, UPT, UPT, UR7, 0x1, URZ ;  /* 0x0000000107047890 */ /* 0x000fc8000fffe0ff */
[----:B------:R-:W-:-:S04]  /*2960*/  UISETP.NE.AND UP0, UPT, UR4, 0x5, UPT ;  /* 0x000000050400788c */ /* 0x000fc8000bf05270 */
[----:B------:R-:W-:Y:S02]  /*2970*/  USEL UR6, URZ, 0x1, UP0 ;  /* 0x00000001ff067887 */ /* 0x000fe40008000000 */
[----:B------:R-:W-:-:S04]  /*2980*/  USEL UR4, UR4, URZ, UP0 ;  /* 0x000000ff04047287 */ /* 0x000fc80008000000 */
[----:B------:R-:W-:Y:S01]  /*2990*/  ULEA UR5, UR4, UR21, 0x3 ;  /* 0x0000001504057291 */ /* 0x000fe2000f8e18ff */
[----:B-1----:R-:W-:-:S04]  /*29a0*/  LOP3.LUT R2, R12, UR6, RZ, 0x3c, !PT ;  /* 0x000000060c027c12 */ /* 0x002fc8000f8e3cff */
[----:B------:R-:W-:-:S04]  /*29b0*/  SHF.L.U32 R3, R2, 0x1f, RZ ;  /* 0x0000001f02037819 */ /* 0x000fc800000006ff */
[----:B------:R-:W1:Y:S02]  /*29c0*/  SYNCS.PHASECHK.TRANS64.TRYWAIT P0, [UR5], R3 ;  /* 0x00000003ff0075a7 */ /* 0x000e640008001105 */
[----:B-1----:R-:W-:Y:S05]  /*29d0*/  @!P0 BRA `(.L_x_44) ;  /* 0x0000005c00c08947 */ /* 0x002fea0003800000 */
.L_x_146:
[----:B------:R-:W-:-:S04]  /*29e0*/  UIADD3 UR4, UPT, UPT, UR4, 0x1, URZ ;  /* 0x0000000104047890 */ /* 0x000fc8000fffe0ff */
[----:B------:R-:W-:-:S04]  /*29f0*/  UISETP.NE.AND UP0, UPT, UR4, 0x5, UPT ;  /* 0x000000050400788c */ /* 0x000fc8000bf05270 */
[----:B------:R-:W-:Y:S02]  /*2a00*/  USEL UR6, URZ, 0x1, UP0 ;  /* 0x00000001ff067887 */ /* 0x000fe40008000000 */
[----:B------:R-:W-:-:S04]  /*2a10*/  USEL UR4, UR4, URZ, UP0 ;  /* 0x000000ff04047287 */ /* 0x000fc80008000000 */
[----:B------:R-:W-:Y:S01]  /*2a20*/  ULEA UR5, UR4, UR21, 0x3 ;  /* 0x0000001504057291 */ /* 0x000fe2000f8e18ff */
[----:B------:R-:W-:-:S04]  /*2a30*/  LOP3.LUT R2, R2, UR6, RZ, 0x3c, !PT ;  /* 0x0000000602027c12 */ /* 0x000fc8000f8e3cff */
[----:B-1----:R-:W-:-:S04]  /*2a40*/  SHF.L.U32 R3, R2, 0x1f, RZ ;  /* 0x0000001f02037819 */ /* 0x002fc800000006ff */
[----:B------:R-:W1:Y:S02]  /*2a50*/  SYNCS.PHASECHK.TRANS64.TRYWAIT P0, [UR5], R3 ;  /* 0x00000003ff0075a7 */ /* 0x000e640008001105 */
[----:B-1----:R-:W-:Y:S05]  /*2a60*/  @!P0 BRA `(.L_x_45) ;  /* 0x0000005c00b48947 */ /* 0x002fea0003800000 */
.L_x_148:
        /* <DEDUP_REMOVED lines=9> */
.L_x_150:
[----:B------:R-:W-:-:S04]  /*2b00*/  UIADD3 UR4, UPT, UPT, UR4, 0x1, URZ ;  /* 0x0000000104047890 */ /* 0x000fc8000fffe0ff */
[----:B------:R-:W-:-:S04]  /*2b10*/  UISETP.NE.AND UP0, UPT, UR4, 0x5, UPT ;  /* 0x000000050400788c */ /* 0x000fc8000bf05270 */
[----:B------:R-:W-:Y:S02]  /*2b20*/  USEL UR5, URZ, 0x1, UP0 ;  /* 0x00000001ff057887 */ /* 0x000fe40008000000 */
[----:B------:R-:W-:-:S04]  /*2b30*/  USEL UR4, UR4, URZ, UP0 ;  /* 0x000000ff04047287 */ /* 0x000fc80008000000 */
[----:B------:R-:W-:Y:S01]  /*2b40*/  ULEA UR4, UR4, UR21, 0x3 ;  /* 0x0000001504047291 */ /* 0x000fe2000f8e18ff */
[----:B------:R-:W-:-:S04]  /*2b50*/  LOP3.LUT R2, R2, UR5, RZ, 0x3c, !PT ;  /* 0x0000000502027c12 */ /* 0x000fc8000f8e3cff */
[----:B------:R-:W-:Y:S01]  /*2b60*/  SHF.L.U32 R2, R2, 0x1f, RZ ;  /* 0x0000001f02027819 */ /* 0x000fe200000006ff */
[----:B-1----:R-:W-:-:S07]  /*2b70*/  IMAD.U32 R0, RZ, RZ, UR4 ;  /* 0x00000004ff007e24 */ /* 0x002fce000f8e00ff */
.L_x_47:
[----:B-1----:R1:W3:Y:S02]  /*2b80*/  SYNCS.PHASECHK.TRANS64.TRYWAIT P0, [R0+URZ], R2 ;  /* 0x00000002000075a7 */ /* 0x0022e400080011ff */
[----:B---3--:R-:W-:Y:S05]  /*2b90*/  @!P0 NANOSLEEP.SYNCS 0x989680 ;  /* 0x009896800000895d */ /* 0x008fea0003900000 */
[----:B------:R-:W3:Y:S02]  /*2ba0*/  @!P0 SYNCS.PHASECHK.TRANS64 P0, [R0+URZ], R2 ;  /* 0x00000002000085a7 */ /* 0x000ee400080010ff */
[----:B--23--:R-:W-:Y:S05]  /*2bb0*/  @P0 EXIT ;  /* 0x000000000000094d */ /* 0x00cfea0003800000 */
[----:B------:R-:W-:Y:S05]  /*2bc0*/  BRA `(.L_x_47) ;  /* 0xfffffffc00ec7947 */ /* 0x000fea000383ffff */
.L_x_22:
[----:B------:R-:W2:Y:S02]  /*2bd0*/  S2UR UR4, SR_CgaCtaId ;  /* 0x00000000000479c3 */ /* 0x000ea40000008800 */
[----:B--2---:R-:W-:-:S04]  /*2be0*/  UISETP.NE.AND UP0, UPT, UR4, URZ, UPT ;  /* 0x000000ff0400728c */ /* 0x004fc8000bf05270 */
[----:B------:R-:W-:-:S09]  /*2bf0*/  UISETP.NE.OR UP0, UPT, UR17, 0x1, UP0 ;  /* 0x000000011100788c */ /* 0x000fd20008705670 */
[----:B------:R-:W-:Y:S05]  /*2c00*/  BRA.U UP0, `(.L_x_48) ;  /* 0x00000005004c7547 */ /* 0x000fea000b800000 */
[----:B------:R-:W2:Y:S01]  /*2c10*/  S2UR UR5, SR_CgaCtaId ;  /* 0x00000000000579c3 */ /* 0x000ea20000008800 */
[----:B------:R-:W-:Y:S01]  /*2c20*/  UMOV UR4, 0x400 ;  /* 0x0000040000047882 */ /* 0x000fe20000000000 */
[----:B------:R-:W-:Y:S01]  /*2c30*/  ISETP.GE.U32.AND P2, PT, R0, 0x4, PT ;  /* 0x000000040000780c */ /* 0x000fe20003f46070 */
[----:B------:R-:W-:Y:S01]  /*2c40*/  IMAD.MOV.U32 R12, RZ, RZ, 0x1 ;  /* 0x00000001ff0c7424 */ /* 0x000fe200078e00ff */
[----:B------:R-:W-:Y:S02]  /*2c50*/  CS2R R10, SRZ ;  /* 0x00000000000a7805 */ /* 0x000fe4000001ff00 */
[----:B------:R-:W-:Y:S01]  /*2c60*/  CS2R R8, SRZ ;  /* 0x0000000000087805 */ /* 0x000fe2000001ff00 */
[----:B--2---:R-:W-:-:S03]  /*2c70*/  ULEA UR6, UR5, UR4, 0x18 ;  /* 0x0000000405067291 */ /* 0x004fc6000f8ec0ff */
[----:B------:R-:W-:-:S09]  /*2c80*/  UMOV UR5, URZ ;  /* 0x000000ff00057c82 */ /* 0x000fd20008000000 */
.L_x_52:
[----:B------:R-:W-:Y:S02]  /*2c90*/  LEA R2, R8, UR6, 0x3 ;  /* 0x0000000608027c11 */ /* 0x000fe4000f8e18ff */
[----:B------:R-:W-:-:S03]  /*2ca0*/  SHF.L.U32 R4, R9, 0x1f, RZ ;  /* 0x0000001f09047819 */ /* 0x000fc600000006ff */
[----:B------:R-:W-:Y:S01]  /*2cb0*/  VIADD R5, R2, 0x110 ;  /* 0x0000011002057836 */ /* 0x000fe20000000000 */
[----:B------:R-:W2:Y:S02]  /*2cc0*/  SYNCS.PHASECHK.TRANS64.TRYWAIT P0, [R2+URZ+0x100], R4 ;  /* 0x00010004020075a7 */ /* 0x000ea400080011ff */
[----:B--2---:R-:W-:Y:S05]  /*2cd0*/  @!P0 BRA `(.L_x_49) ;  /* 0x0000005c00488947 */ /* 0x004fea0003800000 */
.L_x_151:
[----:B------:R-:W-:Y:S01]  /*2ce0*/  ULEA UR4, UR5, UR6, 0x3 ;  /* 0x0000000605047291 */ /* 0x000fe2000f8e18ff */
[----:B--2---:R-:W-:Y:S01]  /*2cf0*/  PRMT R2, RZ, 0x654, R5 ;  /* 0x00000654ff027816 */ /* 0x004fe20000000005 */
[----:B------:R-:W-:Y:S01]  /*2d00*/  @!P2 IMAD.MOV.U32 R4, RZ, RZ, 0x10 ;  /* 0x00000010ff04a424 */ /* 0x000fe200078e00ff */
[----:B------:R-:W-:Y:S01]  /*2d10*/  SHF.L.U32 R5, R12, 0x1f, RZ ;  /* 0x0000001f0c057819 */ /* 0x000fe200000006ff */
[----:B------:R-:W-:Y:S01]  /*2d20*/  UIADD3 UR7, UPT, UPT, UR4, 0xa0, URZ ;  /* 0x000000a004077890 */ /* 0x000fe2000fffe0ff */
[----:B------:R2:W-:Y:S05]  /*2d30*/  SYNCS.ARRIVE.TRANS64.RED.A1T0 RZ, [R2+URZ], RZ ;  /* 0x000000ff02ff79a7 */ /* 0x0005ea00081004ff */
[----:B------:R-:W-:Y:S01]  /*2d40*/  IMAD.U32 R6, RZ, RZ, UR7 ;  /* 0x00000007ff067e24 */ /* 0x000fe2000f8e00ff */
[----:B------:R-:W3:Y:S04]  /*2d50*/  SYNCS.PHASECHK.TRANS64.TRYWAIT P0, [UR4+0xb0], R5 ;  /* 0x0000b005ff0075a7 */ /* 0x000ee80008001104 */
[----:B------:R-:W-:Y:S01]  /*2d60*/  PRMT R6, R0, 0x654, R6 ;  /* 0x0000065400067816 */ /* 0x000fe20000000006 */
[----:B--23--:R-:W-:Y:S06]  /*2d70*/  @!P0 BRA `(.L_x_50) ;  /* 0x0000005c00348947 */ /* 0x00cfec0003800000 */
.L_x_153:
[----:B------:R-:W-:Y:S01]  /*2d80*/  ULEA UR8, UR5, UR6, 0x4 ;  /* 0x0000000605087291 */ /* 0x000fe2000f8e20ff */
[----:B------:R-:W-:Y:S01]  /*2d90*/  SEL R3, R6, R3, !P2 ;  /* 0x0000000306037207 */ /* 0x000fe20005000000 */
[----:B------:R-:W-:Y:S01]  /*2da0*/  UIADD3 UR9, UPT, UPT, UR4, 0xa0, URZ ;  /* 0x000000a004097890 */ /* 0x000fe2000fffe0ff */
[----:B--2---:R-:W-:Y:S01]  /*2db0*/  LEA R2, R11, UR6, 0x3 ;  /* 0x000000060b027c11 */ /* 0x004fe2000f8e18ff */
[----:B------:R-:W-:Y:S01]  /*2dc0*/  UIADD3 UR8, UPT, UPT, UR8, 0x130, URZ ;  /* 0x0000013008087890 */ /* 0x000fe2000fffe0ff */
[----:B------:R2:W-:Y:S01]  /*2dd0*/  @!P2 SYNCS.ARRIVE.TRANS64.RED RZ, [R3+URZ], R4 ;  /* 0x0000000403ffa9a7 */ /* 0x0005e200080004ff */
[----:B------:R-:W-:Y:S01]  /*2de0*/  UIADD3 UR4, UPT, UPT, UR5, 0x1, URZ ;  /* 0x0000000105047890 */ /* 0x000fe2000fffe0ff */
[----:B------:R-:W-:-:S03]  /*2df0*/  VIADD R8, R8, 0x1 ;  /* 0x0000000108087836 */ /* 0x000fc60000000000 */
[----:B------:R-:W-:Y:S02]  /*2e00*/  UISETP.NE.AND UP0, UPT, UR4, 0x2, UPT ;  /* 0x000000020400788c */ /* 0x000fe4000bf05270 */
[----:B------:R-:W-:Y:S01]  /*2e10*/  ISETP.NE.AND P0, PT, R8, 0x2, PT ;  /* 0x000000020800780c */ /* 0x000fe20003f05270 */
[----:B------:R-:W-:Y:S06]  /*2e20*/  UGETNEXTWORKID.BROADCAST [UR8], [UR9] ;  /* 0x00000000080073ca */ /* 0x000fec0008000100 */
[----:B------:R-:W-:Y:S02]  /*2e30*/  USEL UR7, URZ, 0x1, UP0 ;  /* 0x00000001ff077887 */ /* 0x000fe40008000000 */
[----:B------:R-:W-:-:S04]  /*2e40*/  USEL UR5, UR4, URZ, UP0 ;  /* 0x000000ff04057287 */ /* 0x000fc80008000000 */
[----:B------:R-:W-:Y:S02]  /*2e50*/  LOP3.LUT R12, R12, UR7, RZ, 0x3c, !PT ;  /* 0x000000070c0c7c12 */ /* 0x000fe4000f8e3cff */
[----:B--2---:R-:W-:-:S04]  /*2e60*/  SHF.L.U32 R4, R10, 0x1f, RZ ;  /* 0x0000001f0a047819 */ /* 0x004fc800000006ff */
[----:B------:R-:W2:Y:S02]  /*2e70*/  SYNCS.PHASECHK.TRANS64.TRYWAIT P1, [R2+URZ+0xa0], R4 ;  /* 0x0000a004020075a7 */ /* 0x000ea400080211ff */
[----:B--2---:R-:W-:Y:S05]  /*2e80*/  @!P1 BRA `(.L_x_51) ;  /* 0x0000005c00089947 */ /* 0x004fea0003800000 */
.L_x_154:
[C---:B--2---:R-:W-:Y:S01]  /*2e90*/  LEA R4, R11.reuse, UR6, 0x4 ;  /* 0x000000060b047c11 */ /* 0x044fe2000f8e20ff */
[----:B------:R-:W-:Y:S01]  /*2ea0*/  VIADD R2, R2, 0xb0 ;  /* 0x000000b002027836 */ /* 0x000fe20000000000 */
[----:B------:R-:W-:Y:S01]  /*2eb0*/  SEL R8, R8, RZ, P0 ;  /* 0x000000ff08087207 */ /* 0x000fe20000000000 */
[----:B------:R-:W-:-:S03]  /*2ec0*/  VIADD R11, R11, 0x1 ;  /* 0x000000010b0b7836 */ /* 0x000fc60000000000 */
[----:B------:R-:W2:Y:S01]  /*2ed0*/  LDS.128 R4, [R4+0x130] ;  /* 0x0001300004047984 */ /* 0x000ea20000000c00 */
[----:B------:R-:W-:Y:S02]  /*2ee0*/  PRMT R2, RZ, 0x654, R2 ;  /* 0x00000654ff027816 */ /* 0x000fe40000000002 */
[C---:B------:R-:W-:Y:S01]  /*2ef0*/  ISETP.NE.AND P1, PT, R11.reuse, 0x2, PT ;  /* 0x000000020b00780c */ /* 0x040fe20003f25270 */
[----:B------:R-:W-:Y:S01]  /*2f00*/  @!PT LDS RZ, [RZ] ;  /* 0x00000000fffff984 */ /* 0x000fe20000000800 */
[----:B------:R-:W-:Y:S01]  /*2f10*/  @!PT LDS RZ, [RZ] ;  /* 0x00000000fffff984 */ /* 0x000fe20000000800 */
[----:B------:R-:W-:Y:S01]  /*2f20*/  @!PT LDS RZ, [RZ] ;  /* 0x00000000fffff984 */ /* 0x000fe20000000800 */
[----:B------:R-:W-:Y:S01]  /*2f30*/  @!PT LDS RZ, [RZ] ;  /* 0x00000000fffff984 */ /* 0x000fe20000000800 */
[----:B------:R3:W-:Y:S06]  /*2f40*/  MEMBAR.ALL.CTA ;  /* 0x0000000000007992 */ /* 0x0007ec0000008000 */
[----:B---3--:R-:W3:Y:S01]  /*2f50*/  FENCE.VIEW.ASYNC.S ;  /* 0x00000000000073c6 */ /* 0x008ee20000000000 */
[----:B------:R-:W-:Y:S01]  /*2f60*/  SEL R11, R11, RZ, P1 ;  /* 0x000000ff0b0b7207 */ /* 0x000fe20000800000 */
[----:B---3--:R3:W-:Y:S01]  /*2f70*/  SYNCS.ARRIVE.TRANS64.RED.A1T0 RZ, [R2+URZ], RZ ;  /* 0x000000ff02ff79a7 */ /* 0x0087e200081004ff */
[----:B--2---:R-:W-:-:S02]  /*2f80*/  LOP3.LUT P3, RZ, R6, 0x1, RZ, 0xc0, !PT ;  /* 0x0000000106ff7812 */ /* 0x004fc4000786c0ff */
[----:B------:R-:W-:-:S04]  /*2f90*/  SEL R4, RZ, 0x1, P1 ;  /* 0x00000001ff047807 */ /* 0x000fc80000800000 */
[----:B------:R-:W-:Y:S02]  /*2fa0*/  LOP3.LUT R10, R10, R4, RZ, 0x3c, !PT ;  /* 0x000000040a0a7212 */ /* 0x000fe400078e3cff */
[----:B---3--:R-:W-:-:S04]  /*2fb0*/  SEL R2, RZ, 0x1, P0 ;  /* 0x00000001ff027807 */ /* 0x008fc80000000000 */
[----:B------:R-:W-:Y:S01]  /*2fc0*/  LOP3.LUT R9, R9, R2, RZ, 0x3c, !PT ;  /* 0x0000000209097212 */ /* 0x000fe200078e3cff */
[----:B------:R-:W-:Y:S06]  /*2fd0*/  @P3 BRA `(.L_x_52) ;  /* 0xfffffffc002c3947 */ /* 0x000fec000383ffff */
[----:B------:R-:W-:Y:S01]  /*2fe0*/  ULEA UR4, UR5, UR6, 0x3 ;  /* 0x0000000605047291 */ /* 0x000fe2000f8e18ff */
[----:B------:R-:W-:-:S08]  /*2ff0*/  SHF.L.U32 R2, R12, 0x1f, RZ ;  /* 0x0000001f0c027819 */ /* 0x000fd000000006ff */
[----:B------:R-:W2:Y:S02]  /*3000*/  SYNCS.PHASECHK.TRANS64 P0, [UR4+0xb0], R2 ;  /* 0x0000b002ff0075a7 */ /* 0x000ea40008001004 */
[----:B--2---:R-:W-:Y:S05]  /*3010*/  @P0 BRA `(.L_x_53) ;  /* 0x0000000000080947 */ /* 0x004fea0003800000 */
[----:B------:R-:W2:Y:S02]  /*3020*/  SYNCS.PHASECHK.TRANS64.TRYWAIT P0, [UR4+0xb0], R2 ;  /* 0x0000b002ff0075a7 */ /* 0x000ea40008001104 */
[----:B--2---:R-:W-:Y:S05]  /*3030*/  @!P0 BRA `(.L_x_54) ;  /* 0x0000005800b08947 */ /* 0x004fea0003800000 */
.L_x_53:
[----:B------:R-:W-:-:S04]  /*3040*/  UIADD3 UR7, UPT, UPT, UR5, 0x1, URZ ;  /* 0x0000000105077890 */ /* 0x000fc8000fffe0ff */
[----:B------:R-:W-:-:S04]  /*3050*/  UISETP.NE.AND UP0, UPT, UR7, 0x2, UPT ;  /* 0x000000020700788c */ /* 0x000fc8000bf05270 */
[----:B------:R-:W-:Y:S02]  /*3060*/  USEL UR8, URZ, 0x1, UP0 ;  /* 0x00000001ff087887 */ /* 0x000fe40008000000 */
[----:B------:R-:W-:-:S04]  /*3070*/  USEL UR7, UR7, URZ, UP0 ;  /* 0x000000ff07077287 */ /* 0x000fc80008000000 */
[----:B------:R-:W-:Y:S01]  /*3080*/  ULEA UR7, UR7, UR6, 0x3 ;  /* 0x0000000607077291 */ /* 0x000fe2000f8e18ff */
[----:B--2---:R-:W-:-:S04]  /*3090*/  LOP3.LUT R2, R12, UR8, RZ, 0x3c, !PT ;  /* 0x000000080c027c12 */ /* 0x004fc8000f8e3cff */
[----:B------:R-:W-:-:S04]  /*30a0*/  SHF.L.U32 R0, R2, 0x1f, RZ ;  /* 0x0000001f02007819 */ /* 0x000fc800000006ff */
[----:B------:R-:W2:Y:S02]  /*30b0*/  SYNCS.PHASECHK.TRANS64 P0, [UR7+0xb0], R0 ;  /* 0x0000b000ff0075a7 */ /* 0x000ea40008001007 */
[----:B-12---:R-:W-:Y:S05]  /*30c0*/  @P0 EXIT ;  /* 0x000000000000094d */ /* 0x006fea0003800000 */
[----:B------:R-:W-:Y:S02]  /*30d0*/  SHF.L.U32 R2, R2, 0x1f, RZ ;  /* 0x0000001f02027819 */ /* 0x000fe400000006ff */
[----:B------:R-:W-:-:S07]  /*30e0*/  MOV R0, UR7 ;  /* 0x0000000700007c02 */ /* 0x000fce0008000f00 */
.L_x_55:
[----:B-1----:R1:W2:Y:S02]  /*30f0*/  SYNCS.PHASECHK.TRANS64.TRYWAIT P0, [R0+URZ+0xb0], R2 ;  /* 0x0000b002000075a7 */ /* 0x0022a400080011ff */
[----:B--2---:R-:W-:Y:S05]  /*3100*/  @!P0 NANOSLEEP.SYNCS 0x989680 ;  /* 0x009896800000895d */ /* 0x004fea0003900000 */
[----:B------:R-:W2:Y:S02]  /*3110*/  @!P0 SYNCS.PHASECHK.TRANS64 P0, [R0+URZ+0xb0], R2 ;  /* 0x0000b002000085a7 */ /* 0x000ea400080010ff */
[----:B--2---:R-:W-:Y:S05]  /*3120*/  @P0 EXIT ;  /* 0x000000000000094d */ /* 0x004fea0003800000 */
[----:B------:R-:W-:Y:S05]  /*3130*/  BRA `(.L_x_55) ;  /* 0xfffffffc00ec7947 */ /* 0x000fea000383ffff */
.L_x_48:
[----:B------:R-:W-:Y:S05]  /*3140*/  BRA.U UP4, `(.L_x_56) ;  /* 0x0000000d04a07547 */ /* 0x000fea000b800000 */
[----:B------:R-:W2:Y:S01]  /*3150*/  S2UR UR7, SR_CgaCtaId ;  /* 0x00000000000779c3 */ /* 0x000ea20000008800 */
[----:B------:R-:W-:Y:S01]  /*3160*/  UMOV UR4, 0x40 ;  /* 0x0000004000047882 */ /* 0x000fe20000000000 */
[----:B------:R-:W-:Y:S01]  /*3170*/  NOP ;  /* 0x0000000000007918 */ /* 0x000fe20000000000 */
[----:B------:R-:W-:Y:S01]  /*3180*/  UMOV UR6, 0x400 ;  /* 0x0000040000067882 */ /* 0x000fe20000000000 */
[----:B--2---:R-:W-:Y:S02]  /*3190*/  ULEA UR5, UR7, UR4, 0x18 ;  /* 0x0000000407057291 */ /* 0x004fe4000f8ec0ff */
[----:B------:R-:W-:-:S07]  /*31a0*/  ULEA UR6, UR7, UR6, 0x18 ;  /* 0x0000000607067291 */ /* 0x000fce000f8ec0ff */
[----:B------:R-:W2:Y:S02]  /*31b0*/  LDS.U8 R0, [UR5+0x1c] ;  /* 0x00001c05ff007984 */ /* 0x000ea40008000000 */
[----:B--2---:R-:W-:-:S13]  /*31c0*/  ISETP.NE.AND P0, PT, R0, RZ, PT ;  /* 0x000000ff0000720c */ /* 0x004fda0003f05270 */
[----:B------:R-:W-:Y:S05]  /*31d0*/  @P0 BRA `(.L_x_57) ;  /* 0x0000000000580947 */ /* 0x000fea0003800000 */
[----:B------:R-:W-:-:S13]  /*31e0*/  ELECT P0, URZ, PT ;  /* 0x0000000000ff782f */ /* 0x000fda0003800000 */
[----:B------:R-:W-:Y:S05]  /*31f0*/  @!P0 BRA `(.L_x_58) ;  /* 0x0000000000608947 */ /* 0x000fea0003800000 */
[----:B------:R-:W-:Y:S01]  /*3200*/  UMOV UR4, 0x10 ;  /* 0x0000001000047882 */ /* 0x000fe20000000000 */
[----:B------:R-:W-:Y:S01]  /*3210*/  HFMA2 R0, -RZ, RZ, 0, 5.9604644775390625e-08 ;  /* 0x00000001ff007431 */ /* 0x000fe200000001ff */
[----:B------:R-:W-:-:S03]  /*3220*/  MOV R3, 0xffff ;  /* 0x0000ffff00037802 */ /* 0x000fc60000000f00 */
[----:B------:R-:W-:Y:S04]  /*3230*/  DEPBAR.LE SB2, 0x36 ;  /* 0x0000ad800000791a */ /* 0x000fe80000000000 */
[----:B------:R-:W2:Y:S02]  /*3240*/  UTCATOMSWS.FIND_AND_SET.ALIGN UP0, UR4, UR4 ;  /* 0x00000004000475e3 */ /* 0x000ea40008000800 */
[----:B--2---:R-:W-:Y:S01]  /*3250*/  MOV R4, UR4 ;  /* 0x0000000400047c02 */ /* 0x004fe20008000f00 */
[----:B------:R-:W-:Y:S06]  /*3260*/  BRA.U UP0, `(.L_x_59) ;  /* 0x0000000100187547 */ /* 0x000fec000b800000 */
.L_x_60:
[----:B------:R-:W-:Y:S05]  /*3270*/  NANOSLEEP 0x64 ;  /* 0x000000640000795d */ /* 0x000fea0003800000 */
[----:B------:R-:W-:-:S05]  /*3280*/  UMOV UR4, 0x10 ;  /* 0x0000001000047882 */ /* 0x000fca0000000000 */
[----:B------:R-:W-:Y:S04]  /*3290*/  DEPBAR.LE SB2, 0x36 ;  /* 0x0000ad800000791a */ /* 0x000fe80000000000 */
[----:B------:R-:W2:Y:S02]  /*32a0*/  UTCATOMSWS.FIND_AND_SET.ALIGN UP0, UR4, UR4 ;  /* 0x00000004000475e3 */ /* 0x000ea40008000800 */
[----:B--2---:R-:W-:Y:S01]  /*32b0*/  MOV R4, UR4 ;  /* 0x0000000400047c02 */ /* 0x004fe20008000f00 */
[----:B------:R-:W-:Y:S05]  /*32c0*/  BRA.U !UP0, `(.L_x_60) ;  /* 0xfffffffd08e87547 */ /* 0x000fea000b83ffff */
.L_x_59:
[-C--:B------:R-:W-:Y:S02]  /*32d0*/  SHF.L.U32 R3, R3, R4.reuse, RZ ;  /* 0x0000000403037219 */ /* 0x080fe400000006ff */
[----:B------:R-:W-:Y:S01]  /*32e0*/  SHF.L.U32 R0, R0, R4, RZ ;  /* 0x0000000400007219 */ /* 0x000fe200000006ff */
[----:B------:R-:W-:Y:S02]  /*32f0*/  IMAD.SHL.U32 R4, R4, 0x20, RZ ;  /* 0x0000002004047824 */ /* 0x000fe400078e00ff */
[----:B------:R2:W-:Y:S04]  /*3300*/  ATOMS.OR RZ, [UR5+0x14], R3 ;  /* 0x00001403ffff798c */ /* 0x0005e8000b000005 */
[----:B------:R2:W-:Y:S04]  /*3310*/  ATOMS.OR RZ, [UR5+0x18], R0 ;  /* 0x00001800ffff798c */ /* 0x0005e8000b000005 */
[----:B------:R2:W-:Y:S01]  /*3320*/  STS [UR6+0x150], R4 ;  /* 0x00015004ff007988 */ /* 0x0005e20008000806 */
[----:B------:R-:W-:Y:S05]  /*3330*/  BRA `(.L_x_58) ;  /* 0x0000000000107947 */ /* 0x000fea0003800000 */
.L_x_57:
[----:B------:R-:W-:Y:S02]  /*3340*/  MOV R0, 0xffffffff ;  /* 0xffffffff00007802 */ /* 0x000fe40000000f00 */
[----:B------:R-:W-:-:S03]  /*3350*/  MOV R4, 0x3380 ;  /* 0x0000338000047802 */ /* 0x000fc60000000f00 */
[----:B------:R2:W-:Y:S04]  /*3360*/  STS [UR6+0x150], R0 ;  /* 0x00015000ff007988 */ /* 0x0005e80008000806 */
[----:B-12--5:R-:W-:Y:S05]  /*3370*/  CALL.REL.NOINC `($__internal_1_$__cuda_sm10x_tcgen05_guardrail_trap_phase_invalid_during_alloc) ;  /* 0x0000005c00f87944 */ /* 0x026fea0003c00000 */
.L_x_58:
[----:B------:R-:W-:Y:S05]  /*3380*/  WARPSYNC.ALL ;  /* 0x0000000000007948 */ /* 0x000fea0003800000 */
[----:B------:R-:W3:Y:S01]  /*3390*/  S2UR UR4, SR_CgaCtaId ;  /* 0x00000000000479c3 */ /* 0x000ee20000008800 */
[----:B------:R-:W-:Y:S01]  /*33a0*/  UMOV UR17, 0x400 ;  /* 0x0000040000117882 */ /* 0x000fe20000000000 */
[----:B------:R-:W-:-:S06]  /*33b0*/  NOP ;  /* 0x0000000000007918 */ /* 0x000fcc0000000000 */
[----:B------:R-:W-:Y:S06]  /*33c0*/  BAR.ARV 0x6, 0xa0 ;  /* 0x0182800000007b1d */ /* 0x000fec0000002000 */
[----:B------:R-:W4:Y:S01]  /*33d0*/  LDCU UR5, c[0x0][0x38c] ;  /* 0x00007180ff0577ac */ /* 0x000f220008000800 */
[----:B------:R-:W-:Y:S01]  /*33e0*/  LOP3.LUT R2, R2, 0xffff, RZ, 0xc0, !PT ;  /* 0x0000ffff02027812 */ /* 0x000fe200078ec0ff */
[----:B------:R-:W-:Y:S01]  /*33f0*/  IMAD.MOV.U32 R11, RZ, RZ, 0x1 ;  /* 0x00000001ff0b7424 */ /* 0x000fe200078e00ff */
[----:B------:R-:W-:Y:S01]  /*3400*/  CS2R R8, SRZ ;  /* 0x0000000000087805 */ /* 0x000fe2000001ff00 */
[----:B------:R-:W1:Y:S01]  /*3410*/  LDCU UR8, c[0x0][0x38c] ;  /* 0x00007180ff0877ac */ /* 0x000e620008000800 */
[----:B------:R-:W-:Y:S01]  /*3420*/  R2UR UR19, R2 ;  /* 0x00000000021372ca */ /* 0x000fe200000e0000 */
[----:B------:R-:W-:Y:S01]  /*3430*/  IMAD.MOV.U32 R10, RZ, RZ, RZ ;  /* 0x000000ffff0a7224 */ /* 0x000fe200078e00ff */
[----:B------:R-:W-:Y:S01]  /*3440*/  UMOV UR22, URZ ;  /* 0x000000ff00167c82 */ /* 0x000fe20008000000 */
[----:B------:R-:W-:Y:S01]  /*3450*/  UMOV UR14, URZ ;  /* 0x000000ff000e7c82 */ /* 0x000fe20008000000 */
[----:B---3--:R-:W-:Y:S01]  /*3460*/  ULEA UR17, UR4, UR17, 0x18 ;  /* 0x0000001104117291 */ /* 0x008fe2000f8ec0ff */
[----:B------:R-:W-:Y:S01]  /*3470*/  UMOV UR26, 0x0 ;  /* 0x00000000001a7882 */ /* 0x000fe20000000000 */
[----:B------:R-:W-:-:S02]  /*3480*/  UMOV UR27, 0x4200490 ;  /* 0x04200490001b7882 */ /* 0x000fc40000000000 */
[----:B------:R-:W-:Y:S02]  /*3490*/  UIADD3 UR6, UPT, UPT, UR17, 0x4400, URZ ;  /* 0x0000440011067890 */ /* 0x000fe4000fffe0ff */
[----:B------:R-:W-:Y:S02]  /*34a0*/  UIADD3 UR7, UPT, UPT, UR17, 0x9400, URZ ;  /* 0x0000940011077890 */ /* 0x000fe4000fffe0ff */
[----:B----4-:R-:W-:Y:S01]  /*34b0*/  UIADD3 UR5, UPT, UPT, UR5, 0x1f, URZ ;  /* 0x0000001f05057890 */ /* 0x010fe2000fffe0ff */
[----:B--2---:R-:W2:Y:S01]  /*34c0*/  LDS R0, [UR17+0x150] ;  /* 0x00015011ff007984 */ /* 0x004ea20008000800 */
[----:B------:R-:W-:Y:S02]  /*34d0*/  USHF.R.U32.HI UR6, URZ, 0x4, UR6 ;  /* 0x00000004ff067899 */ /* 0x000fe40008011606 */
[----:B------:R-:W-:Y:S02]  /*34e0*/  USHF.R.S32.HI UR4, URZ, 0x1f, UR5 ;  /* 0x0000001fff047899 */ /* 0x000fe40008011405 */
[----:B------:R-:W-:-:S02]  /*34f0*/  ULOP3.LUT UR6, UR6, 0x3fff, URZ, 0xc0, !UPT ;  /* 0x00003fff06067892 */ /* 0x000fc4000f8ec0ff */
[----:B------:R-:W-:Y:S02]  /*3500*/  ULEA.HI UR4, UR4, UR5, URZ, 0x5 ;  /* 0x0000000504047291 */ /* 0x000fe4000f8f28ff */
[----:B------:R-:W-:Y:S02]  /*3510*/  USHF.R.U32.HI UR5, URZ, 0x4, UR7 ;  /* 0x00000004ff057899 */ /* 0x000fe40008011607 */
[----:B------:R-:W-:Y:S02]  /*3520*/  USHF.R.S32.HI UR28, URZ, 0x5, UR4 ;  /* 0x00000005ff1c7899 */ /* 0x000fe40008011404 */
[----:B------:R-:W-:Y:S02]  /*3530*/  ULOP3.LUT UR5, UR5, 0x3fff, URZ, 0xc0, !UPT ;  /* 0x00003fff05057892 */ /* 0x000fe4000f8ec0ff */
[----:B------:R-:W-:Y:S02]  /*3540*/  UISETP.LT.AND UP0, UPT, UR28, 0x1, UPT ;  /* 0x000000011c00788c */ /* 0x000fe4000bf01270 */
[----:B------:R-:W-:-:S02]  /*3550*/  ULOP3.LUT UR20, UR6, 0x10000, URZ, 0xfc, !UPT ;  /* 0x0001000006147892 */ /* 0x000fc4000f8efcff */
[----:B------:R-:W-:Y:S02]  /*3560*/  USEL UR29, UR28, 0x1, !UP0 ;  /* 0x000000011c1d7887 */ /* 0x000fe4000c000000 */
[----:B------:R-:W-:Y:S02]  /*3570*/  ULOP3.LUT UR21, UR5, 0x10000, URZ, 0xfc, !UPT ;  /* 0x0001000005157892 */ /* 0x000fe4000f8efcff */
[----:B------:R-:W-:Y:S02]  /*3580*/  UIADD3 UR29, UPT, UPT, -UR29, URZ, URZ ;  /* 0x000000ff1d1d7290 */ /* 0x000fe4000fffe1ff */
[----:B-1----:R-:W-:Y:S01]  /*3590*/  UISETP.GE.AND UP4, UPT, UR8, 0x1, UPT ;  /* 0x000000010800788c */ /* 0x002fe2000bf86270 */
[----:B------:R-:W-:Y:S01]  /*35a0*/  UMOV UR24, 0x0 ;  /* 0x0000000000187882 */ /* 0x000fe20000000000 */
[----:B------:R-:W-:Y:S01]  /*35b0*/  UMOV UR25, 0x4200490 ;  /* 0x0420049000197882 */ /* 0x000fe20000000000 */
[----:B--2---:R-:W-:-:S15]  /*35c0*/  R2UR UR30, R0 ;  /* 0x00000000001e72ca */ /* 0x004fde00000e0000 */
.L_x_67:
[----:B------:R-:W-:Y:S02]  /*35d0*/  LEA R0, R10, UR17, 0x3 ;  /* 0x000000110a007c11 */ /* 0x000fe4000f8e18ff */
[----:B------:R-:W-:Y:S02]  /*35e0*/  SHF.L.U32 R2, R9, 0x1f, RZ ;  /* 0x0000001f09027819 */ /* 0x000fe400000006ff */
[----:B------:R-:W-:Y:S01]  /*35f0*/  PLOP3.LUT P0, PT, PT, PT, UP4, 0x80, 0x8 ;  /* 0x000000000008781c */ /* 0x000fe20003f0f048 */
[----:B------:R-:W-:Y:S01]  /*3600*/  VIADD R3, R0, 0xb0 ;  /* 0x000000b000037836 */ /* 0x000fe20000000000 */
[----:B-1----:R-:W1:Y:S02]  /*3610*/  SYNCS.PHASECHK.TRANS64.TRYWAIT P1, [R0+URZ+0xa0], R2 ;  /* 0x0000a002000075a7 */ /* 0x002e6400080211ff */
[----:B-1-3--:R-:W-:Y:S09]  /*3620*/  @!P1 BRA `(.L_x_61) ;  /* 0x00000054004c9947 */ /* 0x00aff20003800000 */
.L_x_156:
[----:B------:R-:W-:Y:S01]  /*3630*/  LEA R4, R10, UR17, 0x4 ;  /* 0x000000110a047c11 */ /* 0x000fe2000f8e20ff */
[----:B------:R-:W-:Y:S01]  /*3640*/  @UP4 ULEA UR4, UR14, UR17, 0x3 ;  /* 0x000000110e044291 */ /* 0x000fe2000f8e18ff */
[----:B------:R-:W-:Y:S01]  /*3650*/  PLOP3.LUT P2, PT, PT, PT, PT, 0x80, 0x8 ;  /* 0x000000000008781c */ /* 0x000fe20003f4f070 */
[----:B------:R-:W-:Y:S01]  /*3660*/  ULEA UR23, UR22, UR17, 0x3 ;  /* 0x0000001116177291 */ /* 0x000fe2000f8e18ff */
[----:B------:R-:W-:Y:S02]  /*3670*/  PRMT R3, RZ, 0x654, R3 ;  /* 0x00000654ff037816 */ /* 0x000fe40000000003 */
[----:B------:R-:W2:Y:S01]  /*3680*/  LDS.128 R4, [R4+0x130] ;  /* 0x0001300004047984 */ /* 0x000ea20000000c00 */
[----:B-1----:R-:W-:Y:S02]  /*3690*/  @P0 SHF.L.U32 R2, R8, 0x1f, RZ ;  /* 0x0000001f08020819 */ /* 0x002fe400000006ff */
[----:B------:R-:W-:Y:S01]  /*36a0*/  SHF.L.U32 R0, R11, 0x1f, RZ ;  /* 0x0000001f0b007819 */ /* 0x000fe200000006ff */
[----:B------:R-:W-:Y:S01]  /*36b0*/  @!PT LDS RZ, [RZ] ;  /* 0x00000000fffff984 */ /* 0x000fe20000000800 */
[----:B------:R-:W-:Y:S01]  /*36c0*/  @!PT LDS RZ, [RZ] ;  /* 0x00000000fffff984 */ /* 0x000fe20000000800 */
[----:B------:R-:W-:Y:S01]  /*36d0*/  @!PT LDS RZ, [RZ] ;  /* 0x00000000fffff984 */ /* 0x000fe20000000800 */
[----:B------:R-:W-:Y:S01]  /*36e0*/  @!PT LDS RZ, [RZ] ;  /* 0x00000000fffff984 */ /* 0x000fe20000000800 */
[----:B------:R1:W-:Y:S06]  /*36f0*/  MEMBAR.ALL.CTA ;  /* 0x0000000000007992 */ /* 0x0003ec0000008000 */
[----:B-1----:R-:W1:Y:S02]  /*3700*/  FENCE.VIEW.ASYNC.S ;  /* 0x00000000000073c6 */ /* 0x002e640000000000 */
[----:B-1----:R1:W-:Y:S01]  /*3710*/  SYNCS.ARRIVE.TRANS64.RED.A1T0 RZ, [R3+URZ], RZ ;  /* 0x000000ff03ff79a7 */ /* 0x0023e200081004ff */
[----:B------:R1:W3:Y:S01]  /*3720*/  @P0 SYNCS.PHASECHK.TRANS64.TRYWAIT P2, [UR4], R2 ;  /* 0x00000002ff0005a7 */ /* 0x0002e20008041104 */
[----:B------:R-:W-:Y:S01]  /*3730*/  ULEA.HI UR4, UR22, UR22, URZ, 0x1 ;  /* 0x0000001616047291 */ /* 0x000fe2000f8f08ff */
[----:B--2---:R-:W-:-:S03]  /*3740*/  LOP3.LUT P1, RZ, R6, 0x1, RZ, 0xc0, !PT ;  /* 0x0000000106ff7812 */ /* 0x004fc6000782c0ff */
[----:B------:R-:W-:Y:S02]  /*3750*/  USHF.L.U32 UR18, UR4, 0x6, URZ ;  /* 0x0000000604127899 */ /* 0x000fe400080006ff */
[----:B------:R-:W-:Y:S02]  /*3760*/  ULOP3.LUT UR4, UR4, 0xffe, URZ, 0xc0, !UPT ;  /* 0x00000ffe04047892 */ /* 0x000fe4000f8ec0ff */
[----:B------:R-:W-:Y:S02]  /*3770*/  ULOP3.LUT UR18, UR18, 0xffffff80, URZ, 0xc0, !UPT ;  /* 0xffffff8012127892 */ /* 0x000fe4000f8ec0ff */
[----:B------:R-:W-:Y:S02]  /*3780*/  UIADD3 UR4, UPT, UPT, -UR4, UR22, URZ ;  /* 0x0000001604047290 */ /* 0x000fe4000fffe1ff */
[----:B------:R-:W-:Y:S01]  /*3790*/  UIADD3 UR18, UPT, UPT, UR30, UR18, URZ ;  /* 0x000000121e127290 */ /* 0x000fe2000fffe0ff */
[----:B------:R-:W2:Y:S03]  /*37a0*/  SYNCS.PHASECHK.TRANS64.TRYWAIT P0, [UR23+0xe0], R0 ;  /* 0x0000e000ff0075a7 */ /* 0x000ea60008001117 */
[----:B------:R-:W-:Y:S01]  /*37b0*/  ULEA UR18, UR4, UR18, 0x14 ;  /* 0x0000001204127291 */ /* 0x000fe2000f8ea0ff */
[----:B-123--:R-:W-:Y:S11]  /*37c0*/  @!P0 BRA `(.L_x_62) ;  /* 0x0000005000f88947 */ /* 0x00eff60003800000 */
.L_x_158:
[----:B------:R-:W-:Y:S01]  /*37d0*/  IADD3 R10, PT, PT, R10, 0x1, RZ ;  /* 0x000000010a0a7810 */ /* 0x000fe20007ffe0ff */
[----:B------:R-:W-:Y:S06]  /*37e0*/  BRA.U !UP4, `(.L_x_63) ;  /* 0x000000010c987547 */ /* 0x000fec000b800000 */
[----:B------:R-:W-:Y:S01]  /*37f0*/  UPLOP3.LUT UP2, UPT, UPT, UPT, UPT, 0x40, 0x4 ;  /* 0x000000000004789c */ /* 0x000fe20003f4e870 */
[----:B------:R-:W-:Y:S01]  /*3800*/  UMOV UR16, UR29 ;  /* 0x0000001d00107c82 */ /* 0x000fe20008000000 */
[----:B------:R-:W-:Y:S01]  /*3810*/  UMOV UR15, UR28 ;  /* 0x0000001c000f7c82 */ /* 0x000fe20008000000 */
[----:B------:R-:W-:-:S08]  /*3820*/  UMOV UR6, UR14 ;  /* 0x0000000e00067c82 */ /* 0x000fd00008000000 */
.L_x_66:
[----:B------:R-:W-:Y:S02]  /*3830*/  UIADD3 UR16, UPT, UPT, UR16, 0x1, URZ ;  /* 0x0000000110107890 */ /* 0x000fe4000fffe0ff */
[----:B--2---:R-:W-:Y:S02]  /*3840*/  ULEA UR5, UR6, UR17, 0x3 ;  /* 0x0000001106057291 */ /* 0x004fe4000f8e18ff */
[----:B------:R-:W-:Y:S01]  /*3850*/  UISETP.NE.AND UP3, UPT, UR16, URZ, UPT ;  /* 0x000000ff1000728c */ /* 0x000fe2000bf65270 */
[----:B---3--:R-:W-:Y:S10]  /*3860*/  @P2 BRA `(.L_x_64) ;  /* 0x00000000000c2947 */ /* 0x008ff40003800000 */
[----:B-1----:R-:W-:Y:S04]  /*3870*/  SHF.L.U32 R2, R8, 0x1f, RZ ;  /* 0x0000001f08027819 */ /* 0x002fe800000006ff */
[----:B------:R-:W1:Y:S02]  /*3880*/  SYNCS.PHASECHK.TRANS64.TRYWAIT P0, [UR5], R2 ;  /* 0x00000002ff0075a7 */ /* 0x000e640008001105 */
[----:B-1----:R-:W-:Y:S05]  /*3890*/  @!P0 BRA `(.L_x_65) ;  /* 0x0000005000dc8947 */ /* 0x002fea0003800000 */
.L_x_64:
[----:B------:R-:W-:Y:S01]  /*38a0*/  UISETP.NE.AND UP0, UPT, UR15, 0x1, UPT ;  /* 0x000000010f00788c */ /* 0x000fe2000bf05270 */
[----:B------:R-:W-:Y:S01]  /*38b0*/  PLOP3.LUT P2, PT, PT, PT, PT, 0x80, 0x8 ;  /* 0x000000000008781c */ /* 0x000fe20003f4f070 */
[----:B------:R-:W-:Y:S02]  /*38c0*/  UIADD3 UR4, UPT, UPT, UR6, 0x1, URZ ;  /* 0x0000000106047890 */ /* 0x000fe4000fffe0ff */
[----:B------:R-:W-:Y:S02]  /*38d0*/  ULEA UR12, UR6, UR21, 0x9 ;  /* 0x00000015060c7291 */ /* 0x000fe4000f8e48ff */
[----:B------:R-:W-:Y:S01]  /*38e0*/  UISETP.NE.AND UP1, UPT, UR4, 0x5, UPT ;  /* 0x000000050400788c */ /* 0x000fe2000bf25270 */
[----:B------:R-:W-:Y:S01]  /*38f0*/  PLOP3.LUT P0, PT, PT, PT, UP0, 0x80, 0x8 ;  /* 0x000000000008781c */ /* 0x000fe20003f0f008 */
[----:B------:R-:W-:Y:S02]  /*3900*/  UIADD3 UR10, UPT, UPT, UR12, 0x2, URZ ;  /* 0x000000020c0a7890 */ /* 0x000fe4000fffe0ff */
[----:B------:R-:W-:Y:S02]  /*3910*/  USEL UR7, URZ, 0x1, UP1 ;  /* 0x00000001ff077887 */ /* 0x000fe40008800000 */
[----:B------:R-:W-:Y:S02]  /*3920*/  USEL UR14, UR4, URZ, UP1 ;  /* 0x000000ff040e7287 */ /* 0x000fe40008800000 */
[----:B------:R-:W-:Y:S02]  /*3930*/  UIADD3 UR15, UPT, UPT, UR15, -0x1, URZ ;  /* 0xffffffff0f0f7890 */ /* 0x000fe4000fffe0ff */
[----:B------:R-:W-:Y:S01]  /*3940*/  @UP0 ULEA UR4, UR14, UR17, 0x3 ;  /* 0x000000110e040291 */ /* 0x000fe2000f8e18ff */
[----:B------:R-:W-:Y:S01]  /*3950*/  LOP3.LUT R8, R8, UR7, RZ, 0x3c, !PT ;  /* 0x0000000708087c12 */ /* 0x000fe2000f8e3cff */
[----:B------:R-:W-:Y:S01]  /*3960*/  UIADD3 UR7, UPT, UPT, UR5, 0x28, URZ ;  /* 0x0000002805077890 */ /* 0x000fe2000fffe0ff */
[----:B------:R-:W-:Y:S02]  /*3970*/  UMOV UR13, 0x80004020 ;  /* 0x80004020000d7882 */ /* 0x000fe40000000000 */
[----:B-1----:R-:W-:Y:S01]  /*3980*/  @P0 SHF.L.U32 R0, R8, 0x1f, RZ ;  /* 0x0000001f08000819 */ /* 0x002fe200000006ff */
[----:B------:R-:W-:Y:S01]  /*3990*/  UMOV UR5, 0x80004020 ;  /* 0x8000402000057882 */ /* 0x000fe20000000000 */
[----:B------:R-:W-:Y:S01]  /*39a0*/  UMOV UR11, 0x80004020 ;  /* 0x80004020000b7882 */ /* 0x000fe20000000000 */
[----:B------:R-:W-:Y:S01]  /*39b0*/  UMOV UR9, 0x80004020 ;  /* 0x8000402000097882 */ /* 0x000fe20000000000 */
[----:B------:R2:W3:Y:S01]  /*39c0*/  @P0 SYNCS.PHASECHK.TRANS64.TRYWAIT P2, [UR4], R0 ;  /* 0x00000000ff0005a7 */ /* 0x0004e20008041104 */
[----:B------:R-:W-:Y:S03]  /*39d0*/  ULEA UR4, UR6, UR20, 0x8 ;  /* 0x0000001406047291 */ /* 0x000fe6000f8e40ff */
[----:B------:R-:W-:Y:S01]  /*39e0*/  UMOV UR6, UR14 ;  /* 0x0000000e00067c82 */ /* 0x000fe20008000000 */
[----:B------:R-:W-:Y:S05]  /*39f0*/  UIADD3 UR8, UPT, UPT, UR4, 0x2, URZ ;  /* 0x0000000204087890 */ /* 0x000fea000fffe0ff */
[----:B------:R2:W-:Y:S01]  /*3a00*/  UTCHMMA gdesc[UR4], gdesc[UR12], tmem[UR18], tmem[UR26], idesc[UR27], UP2 ;  /* 0x00ff1a0c040075ea */ /* 0x0005e20009000012 */
[----:B------:R-:W-:Y:S03]  /*3a10*/  UPLOP3.LUT UP2, UPT, UPT, UPT, UPT, 0x80, 0x8 ;  /* 0x000000000008789c */ /* 0x000fe60003f4f070 */
[----:B------:R2:W-:Y:S01]  /*3a20*/  UTCHMMA gdesc[UR8], gdesc[UR10], tmem[UR18], tmem[UR24], idesc[UR25], UPT ;  /* 0x00ff180a080075ea */ /* 0x0005e2000b800012 */
[----:B------:R2:W-:Y:S01]  /*3a30*/  UTCBAR.MULTICAST [UR7], URZ, UR19 ;  /* 0x000000ff070073e9 */ /* 0x0005e20008000813 */
[----:B------:R-:W-:Y:S06]  /*3a40*/  BRA.U UP3, `(.L_x_66) ;  /* 0xfffffffd03787547 */ /* 0x000fec000b83ffff */
.L_x_63:
[----:B--2---:R-:W-:Y:S01]  /*3a50*/  UIADD3 UR4, UPT, UPT, UR22, 0x1, URZ ;  /* 0x0000000116047890 */ /* 0x004fe2000fffe0ff */
[C---:B------:R-:W-:Y:S01]  /*3a60*/  ISETP.NE.AND P0, PT, R10.reuse, 0x2, PT ;  /* 0x000000020a00780c */ /* 0x040fe20003f05270 */
[----:B------:R-:W-:Y:S02]  /*3a70*/  UIADD3 UR5, UPT, UPT, UR23, 0xc0, URZ ;  /* 0x000000c017057890 */ /* 0x000fe4000fffe0ff */
[----:B------:R-:W-:Y:S01]  /*3a80*/  UISETP.NE.AND UP0, UPT, UR4, 0x4, UPT ;  /* 0x000000040400788c */ /* 0x000fe2000bf05270 */
[----:B-1----:R-:W-:Y:S02]  /*3a90*/  SEL R0, RZ, 0x1, P0 ;  /* 0x00000001ff007807 */ /* 0x002fe40000000000 */
[----:B------:R-:W-:Y:S01]  /*3aa0*/  SEL R10, R10, RZ, P0 ;  /* 0x000000ff0a0a7207 */ /* 0x000fe20000000000 */
[----:B------:R-:W-:Y:S01]  /*3ab0*/  USEL UR6, URZ, 0x1, UP0 ;  /* 0x00000001ff067887 */ /* 0x000fe20008000000 */
[----:B------:R-:W-:Y:S01]  /*3ac0*/  LOP3.LUT R9, R9, R0, RZ, 0x3c, !PT ;  /* 0x0000000009097212 */ /* 0x000fe200078e3cff */
[----:B------:R-:W-:Y:S01]  /*3ad0*/  USEL UR22, UR4, URZ, UP0 ;  /* 0x000000ff04167287 */ /* 0x000fe20008000000 */
[----:B------:R1:W-:Y:S03]  /*3ae0*/  UTCBAR [UR5], URZ ;  /* 0x000000ff050073e9 */ /* 0x0003e600080000ff */
[----:B------:R-:W-:Y:S01]  /*3af0*/  LOP3.LUT R11, R11, UR6, RZ, 0x3c, !PT ;  /* 0x000000060b0b7c12 */ /* 0x000fe2000f8e3cff */
[----:B------:R-:W-:Y:S07]  /*3b00*/  @P1 BRA `(.L_x_67) ;  /* 0xfffffff800b01947 */ /* 0x000fee000383ffff */
[----:B------:R-:W2:Y:S01]  /*3b10*/  S2UR UR8, SR_CgaCtaId ;  /* 0x00000000000879c3 */ /* 0x000ea20000008800 */
[----:B------:R-:W-:Y:S01]  /*3b20*/  ELECT P0, URZ, PT ;  /* 0x0000000000ff782f */ /* 0x000fe20003800000 */
[----:B------:R-:W-:Y:S01]  /*3b30*/  IMAD.MOV.U32 R0, RZ, RZ, 0x1 ;  /* 0x00000001ff007424 */ /* 0x000fe200078e00ff */
[----:B------:R-:W-:Y:S01]  /*3b40*/  UIADD3 UR17, UPT, UPT, UR17, 0xe0, URZ ;  /* 0x000000e011117890 */ /* 0x000fe2000fffe0ff */
[----:B------:R-:W-:Y:S01]  /*3b50*/  SHF.L.U32 R2, R11, 0x1f, RZ ;  /* 0x0000001f0b027819 */ /* 0x000fe200000006ff */
[----:B------:R-:W-:-:S03]  /*3b60*/  UMOV UR4, 0x40 ;  /* 0x0000004000047882 */ /* 0x000fc60000000000 */
[----:B------:R-:W-:Y:S01]  /*3b70*/  UVIRTCOUNT.DEALLOC.SMPOOL 0x80 ;  /* 0x000000800000784c */ /* 0x000fe20000000000 */
[----:B--2---:R-:W-:Y:S02]  /*3b80*/  ULEA UR8, UR8, UR4, 0x18 ;  /* 0x0000000408087291 */ /* 0x004fe4000f8ec0ff */
[----:B------:R-:W-:-:S07]  /*3b90*/  ULEA UR4, UR22, UR17, 0x3 ;  /* 0x0000001116047291 */ /* 0x000fce000f8e18ff */
[----:B------:R2:W-:Y:S02]  /*3ba0*/  @P0 STS.U8 [UR8+0x1c], R0 ;  /* 0x00001c00ff000988 */ /* 0x0005e40008000008 */
[----:B------:R-:W4:Y:S02]  /*3bb0*/  SYNCS.PHASECHK.TRANS64.TRYWAIT P0, [UR4], R2 ;  /* 0x00000002ff0075a7 */ /* 0x000f240008001104 */
[----:B--2-4-:R-:W-:Y:S05]  /*3bc0*/  @!P0 BRA `(.L_x_68) ;  /* 0x0000005000288947 */ /* 0x014fea0003800000 */
.L_x_161:
[----:B------:R-:W-:-:S04]  /*3bd0*/  UIADD3 UR4, UPT, UPT, UR22, 0x1, URZ ;  /* 0x0000000116047890 */ /* 0x000fc8000fffe0ff */
[----:B------:R-:W-:-:S04]  /*3be0*/  UISETP.NE.AND UP0, UPT, UR4, 0x4, UPT ;  /* 0x000000040400788c */ /* 0x000fc8000bf05270 */
[----:B------:R-:W-:Y:S02]  /*3bf0*/  USEL UR6, URZ, 0x1, UP0 ;  /* 0x00000001ff067887 */ /* 0x000fe40008000000 */
[----:B------:R-:W-:-:S04]  /*3c00*/  USEL UR4, UR4, URZ, UP0 ;  /* 0x000000ff04047287 */ /* 0x000fc80008000000 */
[----:B-1----:R-:W-:Y:S01]  /*3c10*/  ULEA UR5, UR4, UR17, 0x3 ;  /* 0x0000001104057291 */ /* 0x002fe2000f8e18ff */
[----:B--2---:R-:W-:-:S04]  /*3c20*/  LOP3.LUT R2, R11, UR6, RZ, 0x3c, !PT ;  /* 0x000000060b027c12 */ /* 0x004fc8000f8e3cff */
[----:B------:R-:W-:-:S04]  /*3c30*/  SHF.L.U32 R3, R2, 0x1f, RZ ;  /* 0x0000001f02037819 */ /* 0x000fc800000006ff */
[----:B------:R-:W1:Y:S02]  /*3c40*/  SYNCS.PHASECHK.TRANS64.TRYWAIT P0, [UR5], R3 ;  /* 0x00000003ff0075a7 */ /* 0x000e640008001105 */
[----:B-1----:R-:W-:Y:S05]  /*3c50*/  @!P0 BRA `(.L_x_69) ;  /* 0x00000050001c8947 */ /* 0x002fea0003800000 */
.L_x_163:
        /* <DEDUP_REMOVED lines=9> */
.L_x_165:
[----:B------:R-:W-:-:S04]  /*3cf0*/  UIADD3 UR4, UPT, UPT, UR4, 0x1, URZ ;  /* 0x0000000104047890 */ /* 0x000fc8000fffe0ff */
[----:B------:R-:W-:-:S04]  /*3d00*/  UISETP.NE.AND UP0, UPT, UR4, 0x4, UPT ;  /* 0x000000040400788c */ /* 0x000fc8000bf05270 */
[----:B------:R-:W-:Y:S02]  /*3d10*/  USEL UR5, URZ, 0x1, UP0 ;  /* 0x00000001ff057887 */ /* 0x000fe40008000000 */
[----:B------:R-:W-:-:S04]  /*3d20*/  USEL UR4, UR4, URZ, UP0 ;  /* 0x000000ff04047287 */ /* 0x000fc80008000000 */
[----:B------:R-:W-:Y:S01]  /*3d30*/  ULEA UR4, UR4, UR17, 0x3 ;  /* 0x0000001104047291 */ /* 0x000fe2000f8e18ff */
[----:B------:R-:W-:-:S04]  /*3d40*/  LOP3.LUT R2, R2, UR5, RZ, 0x3c, !PT ;  /* 0x0000000502027c12 */ /* 0x000fc8000f8e3cff */
[----:B------:R-:W-:-:S04]  /*3d50*/  SHF.L.U32 R2, R2, 0x1f, RZ ;  /* 0x0000001f02027819 */ /* 0x000fc800000006ff */
[----:B------:R-:W2:Y:S02]  /*3d60*/  SYNCS.PHASECHK.TRANS64.TRYWAIT P0, [UR4], R2 ;  /* 0x00000002ff0075a7 */ /* 0x000ea40008001104 */
[----:B--2---:R-:W-:Y:S05]  /*3d70*/  @!P0 BRA `(.L_x_71) ;  /* 0x0000005000048947 */ /* 0x004fea0003800000 */
.L_x_167:
[----:B------:R-:W-:Y:S01]  /*3d80*/  NOP ;  /* 0x0000000000007918 */ /* 0x000fe20000000000 */
[----:B-1----:R-:W1:Y:S01]  /*3d90*/  LDS R0, [UR8+0x14] ;  /* 0x00001408ff007984 */ /* 0x002e620008000800 */
[----:B------:R-:W-:Y:S01]  /*3da0*/  ULOP3.LUT UR4, UR30, 0xffff, URZ, 0xc0, !UPT ;  /* 0x0000ffff1e047892 */ /* 0x000fe2000f8ec0ff */
[----:B------:R-:W-:Y:S01]  /*3db0*/  UMOV UR5, 0xffff ;  /* 0x0000ffff00057882 */ /* 0x000fe20000000000 */
[----:B------:R-:W-:Y:S02]  /*3dc0*/  UMOV UR6, 0x1 ;  /* 0x0000000100067882 */ /* 0x000fe40000000000 */
[----:B------:R-:W-:-:S04]  /*3dd0*/  USHF.R.U32.HI UR4, URZ, 0x5, UR4 ;  /* 0x00000005ff047899 */ /* 0x000fc80008011604 */
[----:B------:R-:W-:Y:S02]  /*3de0*/  USHF.L.U32 UR5, UR5, UR4, URZ ;  /* 0x0000000405057299 */ /* 0x000fe400080006ff */
[----:B------:R-:W-:-:S04]  /*3df0*/  USHF.L.U32 UR4, UR6, UR4, URZ ;  /* 0x0000000406047299 */ /* 0x000fc800080006ff */
[----:B-1----:R-:W-:-:S04]  /*3e00*/  LOP3.LUT R0, R0, UR5, RZ, 0xc0, !PT ;  /* 0x0000000500007c12 */ /* 0x002fc8000f8ec0ff */
[----:B------:R-:W-:-:S13]  /*3e10*/  ISETP.NE.AND P0, PT, R0, UR5, PT ;  /* 0x0000000500007c0c */ /* 0x000fda000bf05270 */
[----:B------:R-:W-:Y:S05]  /*3e20*/  @P0 BRA `(.L_x_72) ;  /* 0x0000000000580947 */ /* 0x000fea0003800000 */
[----:B------:R-:W1:Y:S02]  /*3e30*/  LDS R0, [UR8+0x18] ;  /* 0x00001808ff007984 */ /* 0x000e640008000800 */
[----:B-1----:R-:W-:-:S04]  /*3e40*/  LOP3.LUT R0, R0, UR4, RZ, 0xc0, !PT ;  /* 0x0000000400007c12 */ /* 0x002fc8000f8ec0ff */
[----:B------:R-:W-:-:S13]  /*3e50*/  ISETP.NE.AND P0, PT, R0, UR4, PT ;  /* 0x0000000400007c0c */ /* 0x000fda000bf05270 */
[----:B------:R-:W-:Y:S05]  /*3e60*/  @P0 BRA `(.L_x_73) ;  /* 0x00000000003c0947 */ /* 0x000fea0003800000 */
[----:B------:R-:W1:Y:S01]  /*3e70*/  S2R R2, SR_LANEID ;  /* 0x0000000000027919 */ /* 0x000e620000000000 */
[----:B------:R-:W-:-:S06]  /*3e80*/  ULOP3.LUT UR5, URZ, UR5, URZ, 0x33, !UPT ;  /* 0x00000005ff057292 */ /* 0x000fcc000f8e33ff */
[----:B------:R-:W-:-:S04]  /*3e90*/  IMAD.U32 R0, RZ, RZ, UR5 ;  /* 0x00000005ff007e24 */ /* 0x000fc8000f8e00ff */
[----:B------:R2:W4:Y:S02]  /*3ea0*/  REDUX UR7, R0 ;  /* 0x00000000000773c4 */ /* 0x0005240000000000 */
[----:B------:R1:W-:Y:S01]  /*3eb0*/  UTCATOMSWS.AND URZ, UR5 ;  /* 0x0000000500ff79e3 */ /* 0x0003e20008000000 */
[----:B--2---:R-:W-:Y:S01]  /*3ec0*/  LOP3.LUT R0, RZ, UR4, RZ, 0x33, !PT ;  /* 0x00000004ff007c12 */ /* 0x004fe2000f8e33ff */
[----:B------:R-:W-:Y:S02]  /*3ed0*/  VOTEU.ANY UR4, UPT, PT ;  /* 0x0000000000047886 */ /* 0x000fe400038e0100 */
[----:B------:R-:W-:Y:S02]  /*3ee0*/  UFLO.U32 UR4, UR4 ;  /* 0x00000004000472bd */ /* 0x000fe400080e0000 */
[----:B------:R-:W2:Y:S04]  /*3ef0*/  REDUX UR6, R0 ;  /* 0x00000000000673c4 */ /* 0x000ea80000000000 */
[----:B-1----:R-:W-:-:S02]  /*3f00*/  ISETP.EQ.U32.AND P0, PT, R2, UR4, PT ;  /* 0x0000000402007c0c */ /* 0x002fc4000bf02070 */
[----:B----4-:R-:W-:-:S11]  /*3f10*/  MOV R2, UR7 ;  /* 0x0000000700027c02 */ /* 0x010fd60008000f00 */
[----:B------:R1:W-:Y:S01]  /*3f20*/  @P0 ATOMS.AND RZ, [UR8+0x14], R2 ;  /* 0x00001402ffff098c */ /* 0x0003e2000a800008 */
[----:B--2---:R-:W-:-:S05]  /*3f30*/  IMAD.U32 R0, RZ, RZ, UR6 ;  /* 0x00000006ff007e24 */ /* 0x004fca000f8e00ff */
[----:B------:R1:W-:Y:S01]  /*3f40*/  @P0 ATOMS.AND RZ, [UR8+0x18], R0 ;  /* 0x00001800ffff098c */ /* 0x0003e2000a800008 */
[----:B------:R-:W-:Y:S05]  /*3f50*/  BRA `(.L_x_74) ;  /* 0x0000000000147947 */ /* 0x000fea0003800000 */
.L_x_73:
[----:B------:R-:W-:Y:S02]  /*3f60*/  MOV R2, 0x3f80 ;  /* 0x00003f8000027802 */ /* 0x000fe40000000f00 */
[----:B---3-5:R-:W-:Y:S05]  /*3f70*/  CALL.REL.NOINC `($__internal_0_$__cuda_sm10x_tcgen05_guardrail_trap_col_being_dealloced_not_returned_by_alloc) ;  /* 0x0000005000ec7944 */ /* 0x028fea0003c00000 */
[----:B------:R-:W-:Y:S05]  /*3f80*/  BRA `(.L_x_74) ;  /* 0x0000000000087947 */ /* 0x000fea0003800000 */
.L_x_72:
[----:B------:R-:W-:Y:S02]  /*3f90*/  MOV R2, 0x3fb0 ;  /* 0x00003fb000027802 */ /* 0x000fe40000000f00 */
[----:B---3-5:R-:W-:Y:S05]  /*3fa0*/  CALL.REL.NOINC `($__internal_2_$__cuda_sm10x_tcgen05_guardrail_trap_unallocated_columns_being_dealloced) ;  /* 0x0000005000f87944 */ /* 0x028fea0003c00000 */
.L_x_74:
[----:B------:R-:W-:Y:S01]  /*3fb0*/  NOP ;  /* 0x0000000000007918 */ /* 0x000fe20000000000 */
[----:B------:R-:W-:Y:S05]  /*3fc0*/  EXIT ;  /* 0x000000000000794d */ /* 0x000fea0003800000 */
.L_x_56:
[----:B------:R-:W-:-:S09]  /*3fd0*/  UISETP.NE.OR UP0, UPT, UR17, 0x3, !UP3 ;  /* 0x000000031100788c */ /* 0x000fd2000df05670 */
[----:B------:R-:W-:Y:S05]  /*3fe0*/  BRA.U UP0, `(.L_x_75) ;  /* 0x00000011005c7547 */ /* 0x000fea000b800000 */
[----:B------:R-:W2:Y:S01]  /*3ff0*/  S2UR UR10, SR_CgaCtaId ;  /* 0x00000000000a79c3 */ /* 0x000ea20000008800 */
[----:B------:R-:W3:Y:S01]  /*4000*/  LDCU UR31, c[0x0][0x370] ;  /* 0x00006e00ff1f77ac */ /* 0x000ee20008000800 */
[----:B------:R-:W-:Y:S02]  /*4010*/  HFMA2 R13, -RZ, RZ, 0, 0 ;  /* 0x00000000ff0d7431 */ /* 0x000fe400000001ff */
[----:B------:R-:W-:Y:S01]  /*4020*/  IMAD.MOV.U32 R15, RZ, RZ, 0x1 ;  /* 0x00000001ff0f7424 */ /* 0x000fe200078e00ff */
[----:B------:R-:W-:Y:S01]  /*4030*/  MOV R7, 0x1000 ;  /* 0x0000100000077802 */ /* 0x000fe20000000f00 */
[----:B------:R-:W3:Y:S01]  /*4040*/  LDCU.128 UR44, c[0x0][0xb10] ;  /* 0x00016200ff2c77ac */ /* 0x000ee20008000c00 */
[----:B------:R-:W-:Y:S01]  /*4050*/  IMAD.MOV.U32 R14, RZ, RZ, RZ ;  /* 0x000000ffff0e7224 */ /* 0x000fe200078e00ff */
[----:B------:R-:W4:Y:S01]  /*4060*/  LDC.64 R16, c[0x0][0x348] ;  /* 0x0000d200ff107b82 */ /* 0x000f220000000a00 */
[----:B------:R-:W1:Y:S01]  /*4070*/  LDCU UR30, c[0x0][0x374] ;  /* 0x00006e80ff1e77ac */ /* 0x000e620008000800 */
[----:B------:R-:W2:Y:S06]  /*4080*/  LDCU UR15, c[0x0][0xb0c] ;  /* 0x00016180ff0f77ac */ /* 0x000eac0008000800 */
[----:B------:R-:W4:Y:S01]  /*4090*/  LDC.64 R2, c[0x0][0x888] ;  /* 0x00022200ff027b82 */ /* 0x000f220000000a00 */
[----:B------:R-:W4:Y:S01]  /*40a0*/  LDCU UR49, c[0x0][0xb20] ;  /* 0x00016400ff3177ac */ /* 0x000f220008000800 */
[----:B------:R-:W4:Y:S06]  /*40b0*/  LDCU UR4, c[0x0][0xb30] ;  /* 0x00016600ff0477ac */ /* 0x000f2c0008000800 */
[----:B------:R-:W4:Y:S01]  /*40c0*/  LDC.64 R4, c[0x0][0x890] ;  /* 0x00022400ff047b82 */ /* 0x000f220000000a00 */
[----:B------:R-:W-:Y:S01]  /*40d0*/  UMOV UR21, 0x400 ;  /* 0x0000040000157882 */ /* 0x000fe20000000000 */
[----:B---3--:R-:W-:-:S02]  /*40e0*/  UIMAD.WIDE.U32 UR6, UR31, UR44, URZ ;  /* 0x0000002c1f0672a5 */ /* 0x008fc4000f8e00ff */
[----:B-1----:R-:W-:Y:S02]  /*40f0*/  UIMAD.WIDE.U32 UR8, UR30, UR47, URZ ;  /* 0x0000002f1e0872a5 */ /* 0x002fe4000f8e00ff */
[----:B--2---:R-:W-:Y:S02]  /*4100*/  ULEA UR21, UR10, UR21, 0x18 ;  /* 0x000000150a157291 */ /* 0x004fe4000f8ec0ff */
[----:B------:R-:W-:Y:S02]  /*4110*/  UPLOP3.LUT UP3, UPT, UPT, UPT, UPT, 0x40, 0x4 ;  /* 0x000000000004789c */ /* 0x000fe40003f6e870 */
[----:B------:R-:W-:Y:S02]  /*4120*/  UIADD3 UR37, UPT, UPT, UR21, 0x68, URZ ;  /* 0x0000006815257890 */ /* 0x000fe4000fffe0ff */
[----:B------:R-:W-:Y:S02]  /*4130*/  UIADD3 UR33, UPT, UPT, UR21, 0x50, URZ ;  /* 0x0000005015217890 */ /* 0x000fe4000fffe0ff */
[----:B------:R-:W-:-:S02]  /*4140*/  UIADD3 UR25, UPT, UPT, UR21, 0x58, URZ ;  /* 0x0000005815197890 */ /* 0x000fc4000fffe0ff */
[----:B------:R-:W-:Y:S01]  /*4150*/  UIADD3 UR17, UPT, UPT, UR21, 0x60, URZ ;  /* 0x0000006015117890 */ /* 0x000fe2000fffe0ff */
[----:B------:R-:W-:Y:S01]  /*4160*/  UMOV UR6, UR7 ;  /* 0x0000000700067c82 */ /* 0x000fe20008000000 */
[----:B------:R-:W-:Y:S01]  /*4170*/  UMOV UR41, UR9 ;  /* 0x0000000900297c82 */ /* 0x000fe20008000000 */
[----:B------:R-:W-:Y:S02]  /*4180*/  UISETP.GE.AND UP0, UPT, UR42, 0x1, UPT ;  /* 0x000000012a00788c */ /* 0x000fe4000bf06270 */
[----:B------:R-:W-:Y:S01]  /*4190*/  UISETP.NE.AND UP4, UPT, UR42, 0x1, UPT ;  /* 0x000000012a00788c */ /* 0x000fe2000bf85270 */
[----:B------:R-:W1:Y:S01]  /*41a0*/  LDCU.64 UR22, c[0x0][0xb28] ;  /* 0x00016500ff1677ac */ /* 0x000e620008000a00 */
[----:B------:R-:W-:Y:S02]  /*41b0*/  UISETP.NE.AND UP6, UPT, UR15, 0x1, UPT ;  /* 0x000000010f00788c */ /* 0x000fe4000bfc5270 */
[----:B------:R-:W-:Y:S02]  /*41c0*/  UISETP.NE.AND UP5, UPT, UR46, 0x1, UPT ;  /* 0x000000012e00788c */ /* 0x000fe4000bfa5270 */
[----:B------:R-:W-:-:S02]  /*41d0*/  UPRMT UR37, UR10, 0x654, UR37 ;  /* 0x000006540a257896 */ /* 0x000fc40008000025 */
[----:B------:R-:W-:Y:S02]  /*41e0*/  USHF.R.U32.HI UR43, URZ, UR45, UR6 ;  /* 0x0000002dff2b7299 */ /* 0x000fe40008011606 */
[----:B------:R-:W-:Y:S02]  /*41f0*/  UPRMT UR40, UR10, 0x654, UR33 ;  /* 0x000006540a287896 */ /* 0x000fe40008000021 */
[----:B------:R-:W-:Y:S02]  /*4200*/  UPRMT UR39, UR10, 0x654, UR25 ;  /* 0x000006540a277896 */ /* 0x000fe40008000019 */
[----:B------:R-:W-:Y:S02]  /*4210*/  UPRMT UR38, UR10, 0x654, UR17 ;  /* 0x000006540a267896 */ /* 0x000fe40008000011 */
[----:B----4-:R-:W-:Y:S02]  /*4220*/  USHF.R.U32.HI UR41, URZ, UR49, UR41 ;  /* 0x00000031ff297299 */ /* 0x010fe40008011629 */
[----:B------:R-:W-:-:S11]  /*4230*/  UISETP.NE.AND UP2, UPT, UR4, 0x1, UPT ;  /* 0x000000010400788c */ /* 0x000fd6000bf45270 */
.L_x_86:
[C---:B------:R-:W-:Y:S02]  /*4240*/  LEA R12, R14.reuse, UR21, 0x3 ;  /* 0x000000150e0c7c11 */ /* 0x040fe4000f8e18ff */
[----:B------:R-:W-:Y:S02]  /*4250*/  SHF.L.U32 R0, R13, 0x1f, RZ ;  /* 0x0000001f0d007819 */ /* 0x000fe400000006ff */
[----:B------:R-:W-:Y:S02]  /*4260*/  LEA R8, R14, UR21, 0x4 ;  /* 0x000000150e087c11 */ /* 0x000fe4000f8e20ff */
[----:B--2---:R-:W2:Y:S02]  /*4270*/  SYNCS.PHASECHK.TRANS64.TRYWAIT P0, [R12+URZ+0xa0], R0 ;  /* 0x0000a0000c0075a7 */ /* 0x004ea400080011ff */
[----:B--2---:R-:W-:Y:S05]  /*4280*/  @!P0 BRA `(.L_x_76) ;  /* 0x0000004800d88947 */ /* 0x004fea0003800000 */
.L_x_168:
        /* <DEDUP_REMOVED lines=8> */
[----:B---3--:R-:W-:Y:S11]  /*4310*/  LOP3.LUT P0, RZ, R10, 0x1, RZ, 0xc0, !PT ;  /* 0x000000010aff7812 */ /* 0x008ff6000780c0ff */
[----:B------:R-:W-:Y:S02]  /*4320*/  @!UPT UIADD3 URZ, UPT, UPT, URZ, URZ, URZ ;  /* 0x000000fffffff290 */ /* 0x000fe4000fffe0ff */
[----:B----4-:R-:W-:Y:S01]  /*4330*/  VOTEU.ANY UP1, P0 ;  /* 0x0000000000ff7886 */ /* 0x010fe20000020100 */
[----:B------:R-:W-:Y:S11]  /*4340*/  PLOP3.LUT P0, PT, PT, PT, UP1, 0x80, 0x8 ;  /* 0x000000000008781c */ /* 0x000ff60003f0f018 */
[----:B------:R-:W-:Y:S02]  /*4350*/  @!UPT UIADD3 URZ, UPT, UPT, URZ, URZ, URZ ;  /* 0x000000fffffff290 */ /* 0x000fe4000fffe0ff */
[----:B--2---:R-:W-:Y:S02]  /*4360*/  @P0 SHF.R.U32.HI R0, RZ, 0x10, R9 ;  /* 0x00000010ff000819 */ /* 0x004fe40000011609 */
[----:B------:R-:W-:Y:S02]  /*4370*/  @P0 MOV R6, R8 ;  /* 0x0000000800060202 */ /* 0x000fe40000000f00 */
[----:B------:R-:W-:Y:S01]  /*4380*/  @P0 R2UR UR4, R0 ;  /* 0x00000000000402ca */ /* 0x000fe200000e0000 */
[----:B------:R-:W-:Y:S01]  /*4390*/  VIADD R0, R12, 0xb0 ;  /* 0x000000b00c007836 */ /* 0x000fe20000000000 */
[----:B------:R-:W-:Y:S02]  /*43a0*/  @P0 LOP3.LUT R8, R9, 0xffff, RZ, 0xc0, !PT ;  /* 0x0000ffff09080812 */ /* 0x000fe400078ec0ff */
[----:B------:R-:W-:Y:S02]  /*43b0*/  @P0 R2UR UR6, R6 ;  /* 0x00000000060602ca */ /* 0x000fe400000e0000 */
[----:B------:R-:W-:Y:S02]  /*43c0*/  PRMT R0, RZ, 0x654, R0 ;  /* 0x00000654ff007816 */ /* 0x000fe40000000000 */
[----:B------:R-:W-:Y:S02]  /*43d0*/  @P0 R2UR UR5, R8 ;  /* 0x00000000080502ca */ /* 0x000fe400000e0000 */
[----:B------:R2:W-:Y:S03]  /*43e0*/  SYNCS.ARRIVE.TRANS64.RED.A1T0 RZ, [R0+URZ], RZ ;  /* 0x000000ff00ff79a7 */ /* 0x0005e600081004ff */
[----:B------:R-:W-:Y:S04]  /*43f0*/  @UP1 UMOV UR29, UR4 ;  /* 0x00000004001d1c82 */ /* 0x000fe80008000000 */
[----:B------:R-:W-:Y:S04]  /*4400*/  @UP1 UMOV UR14, UR6 ;  /* 0x00000006000e1c82 */ /* 0x000fe80008000000 */
[----:B------:R-:W-:Y:S01]  /*4410*/  @UP1 UMOV UR13, UR5 ;  /* 0x00000005000d1c82 */ /* 0x000fe20008000000 */
[----:B------:R-:W-:Y:S05]  /*4420*/  BRA.U !UP0, `(.L_x_77) ;  /* 0x0000000108a47547 */ /* 0x000fea000b800000 */
[----:B------:R-:W-:Y:S02]  /*4430*/  UIMAD.WIDE.U32 UR18, UR13, UR47, URZ ;  /* 0x0000002f0d1272a5 */ /* 0x000fe4000f8e00ff */
[----:B------:R-:W-:Y:S02]  /*4440*/  UIMAD.WIDE.U32 UR26, UR14, UR44, URZ ;  /* 0x0000002c0e1a72a5 */ /* 0x000fe4000f8e00ff */
[----:B------:R-:W-:Y:S02]  /*4450*/  USEL UR4, UR30, UR41, !UP5 ;  /* 0x000000291e047287 */ /* 0x000fe4000e800000 */
[----:B------:R-:W-:Y:S02]  /*4460*/  USEL UR7, UR31, UR43, !UP6 ;  /* 0x0000002b1f077287 */ /* 0x000fe4000f000000 */
[----:B-1----:R-:W-:Y:S02]  /*4470*/  UIMAD.WIDE.U32 UR8, UR4, UR22, URZ ;  /* 0x00000016040872a5 */ /* 0x002fe4000f8e00ff */
[----:B------:R-:W-:Y:S01]  /*4480*/  UIMAD.WIDE.U32 UR10, UR7, UR22, URZ ;  /* 0x00000016070a72a5 */ /* 0x000fe2000f8e00ff */
[----:B------:R-:W-:Y:S02]  /*4490*/  UMOV UR5, UR19 ;  /* 0x0000001300057c82 */ /* 0x000fe40008000000 */
[----:B------:R-:W-:Y:S03]  /*44a0*/  USHF.R.U32.HI UR6, URZ, UR49, UR5 ;  /* 0x00000031ff067299 */ /* 0x000fe60008011605 */
[----:B------:R-:W-:Y:S01]  /*44b0*/  UMOV UR5, UR27 ;  /* 0x0000001b00057c82 */ /* 0x000fe20008000000 */
[----:B------:R-:W-:Y:S02]  /*44c0*/  USEL UR6, UR13, UR6, !UP5 ;  /* 0x000000060d067287 */ /* 0x000fe4000e800000 */
[----:B------:R-:W-:Y:S03]  /*44d0*/  USHF.R.U32.HI UR12, URZ, UR45, UR5 ;  /* 0x0000002dff0c7299 */ /* 0x000fe60008011605 */
[----:B------:R-:W-:Y:S02]  /*44e0*/  UMOV UR5, UR9 ;  /* 0x0000000900057c82 */ /* 0x000fe40008000000 */
[----:B------:R-:W-:Y:S03]  /*44f0*/  @UP4 USHF.R.U32.HI UR4, URZ, UR23, UR5 ;  /* 0x00000017ff044299 */ /* 0x000fe60008011605 */
[----:B------:R-:W-:Y:S01]  /*4500*/  UMOV UR5, UR11 ;  /* 0x0000000b00057c82 */ /* 0x000fe20008000000 */
[----:B------:R-:W-:Y:S02]  /*4510*/  UIMAD UR4, UR42, UR4, URZ ;  /* 0x000000042a0472a4 */ /* 0x000fe4000f8e02ff */
[----:B------:R-:W-:Y:S02]  /*4520*/  @UP4 USHF.R.U32.HI UR7, URZ, UR23, UR5 ;  /* 0x00000017ff074299 */ /* 0x000fe40008011605 */
[----:B------:R-:W-:Y:S02]  /*4530*/  UIMAD.WIDE.U32 UR10, UR6, UR22, URZ ;  /* 0x00000016060a72a5 */ /* 0x000fe4000f8e00ff */
[----:B------:R-:W-:Y:S02]  /*4540*/  USEL UR5, UR14, UR12, !UP6 ;  /* 0x0000000c0e057287 */ /* 0x000fe4000f000000 */
[----:B------:R-:W-:Y:S02]  /*4550*/  UIMAD UR8, UR42, UR7, URZ ;  /* 0x000000072a0872a4 */ /* 0x000fe4000f8e02ff */
[----:B------:R-:W-:Y:S03]  /*4560*/  UISETP.GE.AND UP0, UPT, UR6, UR4, UPT ;  /* 0x000000040600728c */ /* 0x000fe6000bf06270 */
[----:B------:R-:W-:Y:S01]  /*4570*/  UMOV UR4, UR11 ;  /* 0x0000000b00047c82 */ /* 0x000fe20008000000 */
[----:B------:R-:W-:Y:S02]  /*4580*/  UISETP.GE.OR UP0, UPT, UR5, UR8, UP0 ;  /* 0x000000080500728c */ /* 0x000fe40008706670 */
[----:B------:R-:W-:Y:S02]  /*4590*/  USHF.R.U32.HI UR4, URZ, UR23, UR4 ;  /* 0x00000017ff047299 */ /* 0x000fe40008011604 */
[----:B------:R-:W-:Y:S02]  /*45a0*/  UIMAD.WIDE.U32 UR8, UR5, UR22, URZ ;  /* 0x00000016050872a5 */ /* 0x000fe4000f8e00ff */
[----:B------:R-:W-:Y:S04]  /*45b0*/  USEL UR10, UR6, UR4, !UP4 ;  /* 0x00000004060a7287 */ /* 0x000fe8000e000000 */
[----:B------:R-:W-:Y:S01]  /*45c0*/  UIADD3 UR11, UPT, UPT, -UR10, URZ, URZ ;  /* 0x000000ff0a0b7290 */ /* 0x000fe2000fffe1ff */
[----:B------:R-:W-:Y:S02]  /*45d0*/  @!UP0 UMOV UR4, UR9 ;  /* 0x0000000900048c82 */ /* 0x000fe40008000000 */
[----:B------:R-:W-:Y:S02]  /*45e0*/  @!UP0 USHF.R.U32.HI UR4, URZ, UR23, UR4 ;  /* 0x00000017ff048299 */ /* 0x000fe40008011604 */
[----:B------:R-:W-:Y:S02]  /*45f0*/  UIMAD UR8, UR42, UR11, UR6 ;  /* 0x0000000b2a0872a4 */ /* 0x000fe4000f8e0206 */
[----:B------:R-:W-:Y:S04]  /*4600*/  @!UP0 USEL UR4, UR5, UR4, !UP4 ;  /* 0x0000000405048287 */ /* 0x000fe8000e000000 */
[----:B------:R-:W-:Y:S02]  /*4610*/  @!UP0 UIMAD UR8, UR7, UR8, UR4 ;  /* 0x00000008070882a4 */ /* 0x000fe4000f8e0204 */
[----:B------:R-:W-:Y:S02]  /*4620*/  @!UP0 UIADD3 UR9, UPT, UPT, UR10, -UR4, URZ ;  /* 0x800000040a098290 */ /* 0x000fe4000fffe0ff */
[----:B------:R-:W-:Y:S02]  /*4630*/  UIADD3 UR4, UPT, UPT, -UR5, URZ, URZ ;  /* 0x000000ff05047290 */ /* 0x000fe4000fffe1ff */
[----:B------:R-:W-:Y:S02]  /*4640*/  UIADD3 UR7, UPT, UPT, -UR6, URZ, URZ ;  /* 0x000000ff06077290 */ /* 0x000fe4000fffe1ff */
[----:B------:R-:W-:Y:S02]  /*4650*/  @!UP0 UIMAD UR6, UR9, UR42, UR5 ;  /* 0x0000002a090682a4 */ /* 0x000fe4000f8e0205 */
[----:B------:R-:W-:Y:S02]  /*4660*/  UIMAD UR14, UR15, UR4, UR14 ;  /* 0x000000040f0e72a4 */ /* 0x000fe4000f8e020e */
[----:B------:R-:W-:Y:S01]  /*4670*/  UIMAD UR13, UR46, UR7, UR13 ;  /* 0x000000072e0d72a4 */ /* 0x000fe2000f8e020d */
[----:B------:R-:W-:Y:S02]  /*4680*/  @!UP0 UMOV UR5, UR8 ;  /* 0x0000000800058c82 */ /* 0x000fe40008000000 */
[----:B------:R-:W-:Y:S02]  /*4690*/  UIMAD UR14, UR5, UR15, UR14 ;  /* 0x0000000f050e72a4 */ /* 0x000fe4000f8e020e */
[----:B------:R-:W-:Y:S11]  /*46a0*/  UIMAD UR13, UR6, UR46, UR13 ;  /* 0x0000002e060d72a4 */ /* 0x000ff6000f8e020d */
[----:B------:R-:W-:Y:S01]  /*46b0*/  @!UPT UIADD3 URZ, UPT, UPT, URZ, URZ, URZ ;  /* 0x000000fffffff290 */ /* 0x000fe2000fffe0ff */
.L_x_77:
[----:B------:R-:W3:Y:S01]  /*46c0*/  @!UP2 LDCU.128 UR8, c[0x0][0xb10] ;  /* 0x00016200ff08a7ac */ /* 0x000ee20008000c00 */
[C---:B------:R-:W-:Y:S02]  /*46d0*/  ISETP.NE.U32.AND P1, PT, R4.reuse, RZ, PT ;  /* 0x000000ff0400720c */ /* 0x040fe40003f25070 */
[----:B------:R-:W-:Y:S02]  /*46e0*/  ISETP.NE.U32.AND P0, PT, R4, RZ, PT ;  /* 0x000000ff0400720c */ /* 0x000fe40003f05070 */
[C---:B------:R-:W-:Y:S02]  /*46f0*/  ISETP.NE.AND.EX P1, PT, R5.reuse, RZ, PT, P1 ;  /* 0x000000ff0500720c */ /* 0x040fe40003f25310 */
[----:B------:R-:W-:Y:S01]  /*4700*/  ISETP.NE.AND.EX P0, PT, R5, RZ, PT, P0 ;  /* 0x000000ff0500720c */ /* 0x000fe20003f05300 */
[----:B------:R-:W4:Y:S01]  /*4710*/  @!UP2 LDCU UR5, c[0x0][0xb0c] ;  /* 0x00016180ff05a7ac */ /* 0x000f220008000800 */
[----:B------:R-:W-:Y:S01]  /*4720*/  SHF.L.U32 R9, R15, 0x1f, RZ ;  /* 0x0000001f0f097819 */ /* 0x000fe200000006ff */
[----:B------:R-:W-:Y:S02]  /*4730*/  USHF.L.U32 UR35, UR16, 0x6, URZ ;  /* 0x0000000610237899 */ /* 0x000fe400080006ff */
[----:B------:R-:W-:Y:S02]  /*4740*/  USHF.L.U32 UR34, UR20, 0x7, URZ ;  /* 0x0000000714227899 */ /* 0x000fe400080006ff */
[----:B---3--:R-:W-:Y:S07]  /*4750*/  UIMAD.WIDE.U32 UR6, UR14, UR8, URZ ;  /* 0x000000080e0672a5 */ /* 0x008fee000f8e00ff */
[----:B------:R-:W-:Y:S01]  /*4760*/  @!UP2 UMOV UR4, UR7 ;  /* 0x000000070004ac82 */ /* 0x000fe20008000000 */
[----:B----4-:R-:W-:Y:S02]  /*4770*/  @!UP2 UISETP.NE.AND UP0, UPT, UR5, 0x1, UPT ;  /* 0x000000010500a88c */ /* 0x010fe4000bf05270 */
[----:B------:R-:W-:Y:S02]  /*4780*/  @!UP2 USHF.R.U32.HI UR4, URZ, UR9, UR4 ;  /* 0x00000009ff04a299 */ /* 0x000fe40008011604 */
[----:B------:R-:W-:Y:S02]  /*4790*/  UIMAD.WIDE.U32 UR6, UR13, UR11, URZ ;  /* 0x0000000b0d0672a5 */ /* 0x000fe4000f8e00ff */
[----:B------:R-:W-:Y:S02]  /*47a0*/  @!UP2 USEL UR8, UR14, UR4, !UP0 ;  /* 0x000000040e08a287 */ /* 0x000fe4000c000000 */
[----:B------:R-:W-:Y:S03]  /*47b0*/  @!UP2 UISETP.NE.AND UP0, UPT, UR10, 0x1, UPT ;  /* 0x000000010a00a88c */ /* 0x000fe6000bf05270 */
[----:B------:R-:W-:Y:S02]  /*47c0*/  @!UP2 UMOV UR6, UR7 ;  /* 0x000000070006ac82 */ /* 0x000fe40008000000 */
[----:B------:R-:W3:Y:S02]  /*47d0*/  @!UP2 LDCU UR4, c[0x0][0xb20] ;  /* 0x00016400ff04a7ac */ /* 0x000ee40008000800 */
[----:B---3--:R-:W-:Y:S04]  /*47e0*/  @!UP2 USHF.R.U32.HI UR6, URZ, UR4, UR6 ;  /* 0x00000004ff06a299 */ /* 0x008fe80008011606 */
[----:B------:R-:W-:Y:S04]  /*47f0*/  @!UP2 USEL UR6, UR13, UR6, !UP0 ;  /* 0x000000060d06a287 */ /* 0x000fe8000c000000 */
[----:B------:R-:W-:Y:S02]  /*4800*/  @!UP2 UIADD3 UR4, UPT, UPT, -UR8, UR6, URZ ;  /* 0x000000060804a290 */ /* 0x000fe4000fffe1ff */
[----:B------:R-:W-:Y:S02]  /*4810*/  @!UP2 UIADD3 UR6, UPT, UPT, UR8, -UR6, URZ ;  /* 0x800000060806a290 */ /* 0x000fe4000fffe0ff */
[----:B------:R-:W-:Y:S02]  /*4820*/  @!UP2 UIMAD UR14, UR4, UR5, UR14 ;  /* 0x00000005040ea2a4 */ /* 0x000fe4000f8e020e */
[----:B------:R-:W-:Y:S01]  /*4830*/  @!UP2 UIMAD UR13, UR6, UR10, UR13 ;  /* 0x0000000a060da2a4 */ /* 0x000fe2000f8e020d */
[----:B------:R-:W-:Y:S11]  /*4840*/  BRA.U UP3, `(.L_x_78) ;  /* 0x0000000103107547 */ /* 0x000ff6000b800000 */
[----:B------:R-:W-:Y:S04]  /*4850*/  MOV R6, UR48 ;  /* 0x0000003000067c02 */ /* 0x000fe80008000f00 */
[----:B------:R-:W-:Y:S04]  /*4860*/  SHF.L.U32 R6, R6, 0x1f, RZ ;  /* 0x0000001f06067819 */ /* 0x000fe800000006ff */
[----:B------:R-:W3:Y:S02]  /*4870*/  SYNCS.PHASECHK.TRANS64.TRYWAIT P2, [UR21+0x98], R6 ;  /* 0x00009806ff0075a7 */ /* 0x000ee40008041115 */
[----:B---3--:R-:W-:Y:S05]  /*4880*/  @!P2 BRA `(.L_x_79) ;  /* 0x00000044006ca947 */ /* 0x008fea0003800000 */
.L_x_78:
[----:B------:R-:W-:Y:S05]  /*4890*/  @!P1 BRA `(.L_x_80) ;  /* 0x0000000000309947 */ /* 0x000fea0003800000 */
[----:B------:R-:W-:Y:S01]  /*48a0*/  ISETP.NE.U32.AND P1, PT, R2, RZ, PT ;  /* 0x000000ff0200720c */ /* 0x000fe20003f25070 */
[----:B------:R-:W3:Y:S01]  /*48b0*/  LDCU.64 UR4, c[0x0][0x358] ;  /* 0x00006b00ff0477ac */ /* 0x000ee20008000a00 */
[----:B------:R-:W-:Y:S02]  /*48c0*/  IMAD.MOV.U32 R45, RZ, RZ, 0x1 ;  /* 0x00000001ff2d7424 */ /* 0x000fe400078e00ff */
[----:B------:R-:W-:Y:S11]  /*48d0*/  ISETP.NE.AND.EX P1, PT, R3, RZ, PT, P1 ;  /* 0x000000ff0300720c */ /* 0x000ff60003f25310 */
[----:B------:R-:W-:Y:S02]  /*48e0*/  @!UPT UIADD3 URZ, UPT, UPT, URZ, URZ, URZ ;  /* 0x000000fffffff290 */ /* 0x000fe4000fffe0ff */
[----:B------:R-:W4:Y:S01]  /*48f0*/  @P1 LDC.64 R10, c[0x0][0x888] ;  /* 0x00022200ff0a1b82 */ /* 0x000f220000000a00 */
[----:B--2---:R-:W-:Y:S04]  /*4900*/  @P1 IMAD R0, R4, UR36, RZ ;  /* 0x0000002404001c24 */ /* 0x004fe8000f8e02ff */
[----:B----4-:R-:W-:Y:S04]  /*4910*/  @P1 IMAD.WIDE R10, R0, 0x4, R10 ;  /* 0x00000004000a1825 */ /* 0x010fe800078e020a */
[----:B------:R-:W-:Y:S01]  /*4920*/  HFMA2 R0, -RZ, RZ, 0, 5.9604644775390625e-08 ;  /* 0x00000001ff007431 */ /* 0x000fe200000001ff */
[----:B---3-5:R3:W5:Y:S04]  /*4930*/  @P1 LDG.E R27, desc[UR4][R10.64] ;  /* 0x000000040a1b1981 */ /* 0x028768000c1e1900 */
[----:B------:R-:W-:Y:S01]  /*4940*/  @!P1 PRMT R45, R0, 0x7610, R45 ;  /* 0x00007610002d9816 */ /* 0x000fe2000000002d */
[----:B---3--:R-:W4:Y:S06]  /*4950*/  @!P1 LDC R27, c[0x0][0x880] ;  /* 0x00022000ff1b9b82 */ /* 0x008f2c0000000800 */
.L_x_80:
[----:B----45:R-:W-:Y:S01]  /*4960*/  @!P0 FSETP.EQ.AND P1, PT, R27, RZ, PT ;  /* 0x000000ff1b00820b */ /* 0x030fe20003f22000 */
[----:B------:R-:W-:Y:S01]  /*4970*/  @!UPT UIADD3 URZ, UPT, UPT, URZ, URZ, URZ ;  /* 0x000000fffffff290 */ /* 0x000fe2000fffe0ff */
[----:B------:R-:W-:Y:S11]  /*4980*/  @!P0 BRA `(.L_x_81) ;  /* 0x0000000000188947 */ /* 0x000ff60003800000 */
[----:B------:R-:W-:Y:S02]  /*4990*/  LOP3.LUT P0, RZ, R45, 0xff, RZ, 0xc0, !PT ;  /* 0x000000ff2dff7812 */ /* 0x000fe4000780c0ff */
[----:B------:R-:W-:Y:S04]  /*49a0*/  ISETP.NE.U32.AND P1, PT, R2, RZ, PT ;  /* 0x000000ff0200720c */ /* 0x000fe80003f25070 */
[----:B------:R-:W-:Y:S04]  /*49b0*/  ISETP.NE.AND.EX P1, PT, R3, RZ, PT, P1 ;  /* 0x000000ff0300720c */ /* 0x000fe80003f25310 */
[----:B------:R-:W-:Y:S03]  /*49c0*/  PLOP3.LUT P1, PT, P1, PT, PT, 0x8, 0x80 ;  /* 0x000000000080781c */ /* 0x000fe60000f2e170 */
[----:B------:R-:W-:Y:S11]  /*49d0*/  @P0 FSETP.EQ.AND P1, PT, R27, RZ, PT ;  /* 0x000000ff1b00020b */ /* 0x000ff60003f22000 */
[----:B------:R-:W-:Y:S02]  /*49e0*/  @!UPT UIADD3 URZ, UPT, UPT, URZ, URZ, URZ ;  /* 0x000000fffffff290 */ /* 0x000fe4000fffe0ff */
.L_x_81:
[----:B------:R-:W3:Y:S01]  /*49f0*/  SYNCS.PHASECHK.TRANS64.TRYWAIT P2, [UR21+0x70], R9 ;  /* 0x00007009ff0075a7 */ /* 0x000ee20008041115 */
[----:B------:R-:W-:Y:S04]  /*4a00*/  ELECT P0, URZ, PT ;  /* 0x0000000000ff782f */ /* 0x000fe80003800000 */
[----:B------:R-:W-:Y:S11]  /*4a10*/  PLOP3.LUT P1, PT, P1, P0, PT, 0xf2, 0x2f ;  /* 0x00000000002f781c */ /* 0x000ff60000f21e72 */
[----:B------:R-:W-:Y:S02]  /*4a20*/  @!UPT UIADD3 URZ, UPT, UPT, URZ, URZ, URZ ;  /* 0x000000fffffff290 */ /* 0x000fe4000fffe0ff */
[----:B------:R-:W-:Y:S05]  /*4a30*/  @!P1 IADD3 R8, P0, PT, R16, 0x580, RZ ;  /* 0x0000058010089810 */ /* 0x000fea0007f1e0ff */
[----:B--2---:R-:W-:Y:S01]  /*4a40*/  @!P1 IMAD.X R6, RZ, RZ, R17, P0 ;  /* 0x000000ffff069224 */ /* 0x004fe200000e0611 */
[----:B---3--:R-:W-:Y:S07]  /*4a50*/  @!P2 BRA `(.L_x_82) ;  /* 0x000000440010a947 */ /* 0x008fee0003800000 */
.L_x_171:
[----:B------:R-:W-:Y:S01]  /*4a60*/  @!P1 R2UR UR5, R8 ;  /* 0x00000000080592ca */ /* 0x000fe200000e0000 */
[----:B------:R-:W-:Y:S01]  /*4a70*/  VOTEU.ALL UP0, P1 ;  /* 0x0000000000ff7886 */ /* 0x000fe20000800000 */
[----:B------:R-:W-:Y:S01]  /*4a80*/  @!P1 R2UR UR4, R6 ;  /* 0x00000000060492ca */ /* 0x000fe200000e0000 */
[----:B--2---:R-:W-:Y:S01]  /*4a90*/  @!P1 IMAD.MOV.U32 R0, RZ, RZ, 0x1000 ;  /* 0x00001000ff009424 */ /* 0x004fe200078e00ff */
[----:B------:R-:W-:Y:S01]  /*4aa0*/  UMOV UR6, 0x0 ;  /* 0x0000000000067882 */ /* 0x000fe20000000000 */
[----:B------:R-:W-:Y:S01]  /*4ab0*/  UMOV UR7, 0x10000000 ;  /* 0x1000000000077882 */ /* 0x000fe20000000000 */
[----:B------:R-:W-:Y:S01]  /*4ac0*/  @!UP0 UIADD3 UR32, UPT, UPT, UR21, 0x200, URZ ;  /* 0x0000020015208890 */ /* 0x000fe2000fffe0ff */
[----:B------:R-:W-:Y:S01]  /*4ad0*/  @!P1 IADD3 R8, P0, PT, R16, 0x580, RZ ;  /* 0x0000058010089810 */ /* 0x000fe20007f1e0ff */
[----:B------:R-:W-:Y:S04]  /*4ae0*/  VOTEU.ALL UP0, P1 ;  /* 0x0000000000ff7886 */ /* 0x000fe80000800000 */
[----:B------:R-:W-:Y:S02]  /*4af0*/  @!P1 IMAD.X R6, RZ, RZ, R17, P0 ;  /* 0x000000ffff069224 */ /* 0x000fe400000e0611 */
[----:B------:R-:W-:Y:S02]  /*4b00*/  IMAD.U32 R10, RZ, RZ, UR5 ;  /* 0x00000005ff0a7e24 */ /* 0x000fe4000f8e00ff */
[----:B------:R-:W-:Y:S03]  /*4b10*/  IMAD.U32 R11, RZ, RZ, UR4 ;  /* 0x00000004ff0b7e24 */ /* 0x000fe6000f8e00ff */
[----:B------:R-:W-:Y:S02]  /*4b20*/  @!P1 R2UR UR4, R10 ;  /* 0x000000000a0492ca */ /* 0x000fe400000e0000 */
[----:B------:R-:W-:Y:S11]  /*4b30*/  @!P1 R2UR UR5, R11 ;  /* 0x000000000b0592ca */ /* 0x000ff600000e0000 */
[----:B------:R-:W-:Y:S02]  /*4b40*/  @!UPT UIADD3 URZ, UPT, UPT, URZ, URZ, URZ ;  /* 0x000000fffffff290 */ /* 0x000fe4000fffe0ff */
[----:B------:R2:W-:Y:S01]  /*4b50*/  @!UP0 UTMALDG.3D [UR32], [UR4], desc[UR6] ;  /* 0x00000620040085b4 */ /* 0x0005e20008011000 */
[----:B------:R2:W-:Y:S01]  /*4b60*/  @!P1 SYNCS.ARRIVE.TRANS64.RED.A0TR RZ, [UR21+0x50], R0 ;  /* 0x00005000ffff99a7 */ /* 0x0005e20008300415 */
[----:B------:R-:W-:Y:S01]  /*4b70*/  SYNCS.ARRIVE.TRANS64.RED.A1T0 RZ, [UR40], RZ ;  /* 0x000000ffffff79a7 */ /* 0x000fe20008100428 */
[----:B------:R-:W3:Y:S02]  /*4b80*/  SYNCS.PHASECHK.TRANS64.TRYWAIT P2, [UR21+0x78], R9 ;  /* 0x00007809ff0075a7 */ /* 0x000ee40008041115 */
[----:B--23--:R-:W-:Y:S05]  /*4b90*/  @!P2 BRA `(.L_x_83) ;  /* 0x0000004000d8a947 */ /* 0x00cfea0003800000 */
.L_x_173:
        /* <DEDUP_REMOVED lines=8> */
[----:B------:R-:W-:Y:S01]  /*4c20*/  @!UP0 UIADD3 UR24, UPT, UPT, UR21, 0x1200, URZ ;  /* 0x0000120015188890 */ /* 0x000fe2000fffe0ff */
[----:B------:R-:W-:Y:S01]  /*4c30*/  VOTEU.ALL UP0, P1 ;  /* 0x0000000000ff7886 */ /* 0x000fe20000800000 */
[----:B------:R-:W-:Y:S01]  /*4c40*/  UMOV UR27, UR35 ;  /* 0x00000023001b7c82 */ /* 0x000fe20008000000 */
[----:B------:R-:W-:Y:S02]  /*4c50*/  UMOV UR28, UR36 ;  /* 0x00000024001c7c82 */ /* 0x000fe40008000000 */
[----:B------:R-:W-:Y:S02]  /*4c60*/  IMAD.U32 R10, RZ, RZ, UR5 ;  /* 0x00000005ff0a7e24 */ /* 0x000fe4000f8e00ff */
[----:B------:R-:W-:Y:S02]  /*4c70*/  IMAD.U32 R11, RZ, RZ, UR4 ;  /* 0x00000004ff0b7e24 */ /* 0x000fe4000f8e00ff */
[----:B------:R-:W-:Y:S01]  /*4c80*/  @!P1 IMAD.X R6, RZ, RZ, R17, P0 ;  /* 0x000000ffff069224 */ /* 0x000fe200000e0611 */
        /* <DEDUP_REMOVED lines=8> */
.L_x_175:
[----:B------:R-:W-:Y:S01]  /*4d10*/  @!P1 R2UR UR5, R8 ;  /* 0x00000000080592ca */ /* 0x000fe200000e0000 */
[----:B------:R-:W-:Y:S01]  /*4d20*/  VOTEU.ALL UP0, P1 ;  /* 0x0000000000ff7886 */ /* 0x000fe20000800000 */
[----:B------:R-:W-:Y:S01]  /*4d30*/  @!P1 R2UR UR4, R6 ;  /* 0x00000000060492ca */ /* 0x000fe200000e0000 */
[----:B--2---:R-:W-:Y:S01]  /*4d40*/  @!P1 IMAD.MOV.U32 R0, RZ, RZ, 0x1000 ;  /* 0x00001000ff009424 */ /* 0x004fe200078e00ff */
[----:B------:R-:W-:Y:S01]  /*4d50*/  UMOV UR6, 0x0 ;  /* 0x0000000000067882 */ /* 0x000fe20000000000 */
[----:B------:R-:W-:Y:S01]  /*4d60*/  UMOV UR7, 0x10000000 ;  /* 0x1000000000077882 */ /* 0x000fe20000000000 */
[----:B------:R-:W-:Y:S01]  /*4d70*/  @!UP0 UIADD3 UR18, UPT, UPT, UR34, 0x40, URZ ;  /* 0x0000004022128890 */ /* 0x000fe2000fffe0ff */
[----:B------:R-:W-:Y:S01]  /*4d80*/  VIADD R14, R14, 0x1 ;  /* 0x000000010e0e7836 */ /* 0x000fe20000000000 */
[----:B------:R-:W-:Y:S01]  /*4d90*/  @!UP0 UIADD3 UR16, UPT, UPT, UR21, 0x2200, URZ ;  /* 0x0000220015108890 */ /* 0x000fe2000fffe0ff */
[----:B------:R-:W-:Y:S01]  /*4da0*/  VOTEU.ALL UP0, P1 ;  /* 0x0000000000ff7886 */ /* 0x000fe20000800000 */
[----:B------:R-:W-:Y:S01]  /*4db0*/  UMOV UR19, UR35 ;  /* 0x0000002300137c82 */ /* 0x000fe20008000000 */
[----:B------:R-:W-:Y:S02]  /*4dc0*/  UMOV UR20, UR36 ;  /* 0x0000002400147c82 */ /* 0x000fe40008000000 */
        /* <DEDUP_REMOVED lines=10> */
.L_x_177:
[----:B------:R-:W-:Y:S01]  /*4e70*/  @!P1 IADD3 R6, P0, PT, R16, 0x580, RZ ;  /* 0x0000058010069810 */ /* 0x000fe20007f1e0ff */
[----:B------:R-:W-:Y:S01]  /*4e80*/  VOTEU.ALL UP0, P1 ;  /* 0x0000000000ff7886 */ /* 0x000fe20000800000 */
[----:B------:R-:W-:Y:S01]  /*4e90*/  UMOV UR6, 0x0 ;  /* 0x0000000000067882 */ /* 0x000fe20000000000 */
[----:B------:R-:W-:Y:S01]  /*4ea0*/  UMOV UR7, 0x10000000 ;  /* 0x1000000000077882 */ /* 0x000fe20000000000 */
[----:B------:R-:W-:Y:S01]  /*4eb0*/  @!P1 R2UR UR5, R6 ;  /* 0x00000000060592ca */ /* 0x000fe200000e0000 */
[----:B--2---:R-:W-:Y:S01]  /*4ec0*/  @!P1 IMAD.X R0, RZ, RZ, R17, P0 ;  /* 0x000000ffff009224 */ /* 0x004fe200000e0611 */
[----:B------:R-:W-:Y:S01]  /*4ed0*/  @!UP0 UIADD3 UR10, UPT, UPT, UR34, 0x60, URZ ;  /* 0x00000060220a8890 */ /* 0x000fe2000fffe0ff */
[----:B------:R-:W-:Y:S01]  /*4ee0*/  R2UR UR18, R47 ;  /* 0x000000002f1272ca */ /* 0x000fe200000e0000 */
[----:B------:R-:W-:Y:S01]  /*4ef0*/  @!UP0 UIADD3 UR8, UPT, UPT, UR21, 0x3200, URZ ;  /* 0x0000320015088890 */ /* 0x000fe2000fffe0ff */
[----:B------:R-:W-:Y:S01]  /*4f00*/  R2UR UR16, R48 ;  /* 0x00000000301072ca */ /* 0x000fe200000e0000 */
[----:B------:R-:W-:Y:S01]  /*4f10*/  @!UP0 UIADD3 UR9, UPT, UPT, UR21, 0x68, URZ ;  /* 0x0000006815098890 */ /* 0x000fe2000fffe0ff */
[----:B------:R-:W-:Y:S01]  /*4f20*/  @!P1 R2UR UR4, R0 ;  /* 0x00000000000492ca */ /* 0x000fe200000e0000 */
[----:B------:R-:W-:Y:S01]  /*4f30*/  VOTEU.ALL UP0, P1 ;  /* 0x0000000000ff7886 */ /* 0x000fe20000800000 */
[----:B------:R-:W-:Y:S01]  /*4f40*/  UMOV UR11, UR35 ;  /* 0x00000023000b7c82 */ /* 0x000fe20008000000 */
[----:B------:R-:W-:Y:S01]  /*4f50*/  UMOV UR12, UR36 ;  /* 0x00000024000c7c82 */ /* 0x000fe20008000000 */
[C---:B------:R-:W-:Y:S01]  /*4f60*/  ISETP.NE.AND P0, PT, R14.reuse, 0x2, PT ;  /* 0x000000020e00780c */ /* 0x040fe20003f05270 */
[----:B------:R-:W-:Y:S01]  /*4f70*/  UPLOP3.LUT UP3, UPT, UPT, UPT, UPT, 0x80, 0x8 ;  /* 0x000000000008789c */ /* 0x000fe20003f6f070 */
[----:B------:R-:W-:Y:S01]  /*4f80*/  IMAD.U32 R8, RZ, RZ, UR5 ;  /* 0x00000005ff087e24 */ /* 0x000fe2000f8e00ff */
[----:B------:R-:W-:Y:S01]  /*4f90*/  LOP3.LUT R15, R15, 0x1, RZ, 0x3c, !PT ;  /* 0x000000010f0f7812 */ /* 0x000fe200078e3cff */
[----:B------:R-:W-:Y:S01]  /*4fa0*/  UMOV UR36, UR29 ;  /* 0x0000001d00247c82 */ /* 0x000fe20008000000 */
[----:B------:R-:W-:Y:S01]  /*4fb0*/  SEL R0, RZ, 0x1, P0 ;  /* 0x00000001ff007807 */ /* 0x000fe20000000000 */
[----:B------:R-:W-:Y:S01]  /*4fc0*/  UIADD3 UR20, UPT, UPT, UR13, UR18, URZ ;  /* 0x000000120d147290 */ /* 0x000fe2000fffe0ff */
[----:B------:R-:W-:Y:S01]  /*4fd0*/  SEL R14, R14, RZ, P0 ;  /* 0x000000ff0e0e7207 */ /* 0x000fe20000000000 */
[----:B------:R-:W-:Y:S01]  /*4fe0*/  UIADD3 UR16, UPT, UPT, UR14, UR16, URZ ;  /* 0x000000100e107290 */ /* 0x000fe2000fffe0ff */
[----:B------:R-:W-:Y:S01]  /*4ff0*/  IMAD.U32 R9, RZ, RZ, UR4 ;  /* 0x00000004ff097e24 */ /* 0x000fe2000f8e00ff */
[----:B------:R-:W-:Y:S02]  /*5000*/  @!P1 R2UR UR4, R8 ;  /* 0x00000000080492ca */ /* 0x000fe400000e0000 */
[----:B------:R-:W-:Y:S02]  /*5010*/  LOP3.LUT R13, R13, R0, RZ, 0x3c, !PT ;  /* 0x000000000d0d7212 */ /* 0x000fe400078e3cff */
[----:B------:R-:W-:Y:S11]  /*5020*/  @!P1 R2UR UR5, R9 ;  /* 0x00000000090592ca */ /* 0x000ff600000e0000 */
[----:B------:R-:W-:Y:S02]  /*5030*/  @!UPT UIADD3 URZ, UPT, UPT, URZ, URZ, URZ ;  /* 0x000000fffffff290 */ /* 0x000fe4000fffe0ff */
[----:B------:R2:W-:Y:S01]  /*5040*/  @!UP0 UTMALDG.3D [UR8], [UR4], desc[UR6] ;  /* 0x00000608040085b4 */ /* 0x0005e20008011000 */
[----:B------:R2:W-:Y:S01]  /*5050*/  @!P1 SYNCS.ARRIVE.TRANS64.RED.A0TR RZ, [UR21+0x68], R7 ;  /* 0x00006807ffff99a7 */ /* 0x0005e20008300415 */
[----:B------:R-:W-:Y:S01]  /*5060*/  SYNCS.ARRIVE.TRANS64.RED.A1T0 RZ, [UR37], RZ ;  /* 0x000000ffffff79a7 */ /* 0x000fe20008100425 */
[----:B------:R-:W-:Y:S05]  /*5070*/  BRA.U UP1, `(.L_x_86) ;  /* 0xfffffff101707547 */ /* 0x000fea000b83ffff */
[----:B------:R-:W-:-:S04]  /*5080*/  SHF.L.U32 R2, R15, 0x1f, RZ ;  /* 0x0000001f0f027819 */ /* 0x000fc800000006ff */
[----:B------:R-:W3:Y:S02]  /*5090*/  SYNCS.PHASECHK.TRANS64.TRYWAIT P0, [UR21+0x70], R2 ;  /* 0x00007002ff0075a7 */ /* 0x000ee40008001115 */
[----:B---3--:R-:W-:Y:S05]  /*50a0*/  @!P0 BRA `(.L_x_87) ;  /* 0x0000003c00dc8947 */ /* 0x008fea0003800000 */
.L_x_179:
[----:B------:R-:W4:Y:S02]  /*50b0*/  SYNCS.PHASECHK.TRANS64.TRYWAIT P0, [UR21+0x78], R2 ;  /* 0x00007802ff0075a7 */ /* 0x000f240008001115 */
[----:B----4-:R-:W-:Y:S05]  /*50c0*/  @!P0 BRA `(.L_x_88) ;  /* 0x0000003c00ec8947 */ /* 0x010fea0003800000 */
.L_x_181:
[----:B------:R-:W4:Y:S02]  /*50d0*/  SYNCS.PHASECHK.TRANS64.TRYWAIT P0, [UR21+0x80], R2 ;  /* 0x00008002ff0075a7 */ /* 0x000f240008001115 */
[----:B----4-:R-:W-:Y:S05]  /*50e0*/  @!P0 BRA `(.L_x_89) ;  /* 0x0000003c00fc8947 */ /* 0x010fea0003800000 */
.L_x_183:
[----:B---3--:R-:W-:-:S07]  /*50f0*/  MOV R0, UR21 ;  /* 0x0000001500007c02 */ /* 0x008fce0008000f00 */
.L_x_90:
[----:B---3--:R-:W-:-:S04]  /*5100*/  SHF.L.U32 R2, R15, 0x1f, RZ ;  /* 0x0000001f0f027819 */ /* 0x008fc800000006ff */
[----:B------:R3:W4:Y:S03]  /*5110*/  SYNCS.PHASECHK.TRANS64.TRYWAIT P0, [R0+URZ+0x88], R2 ;  /* 0x00008802000075a7 */ /* 0x00072600080011ff */
[----:B----4-:R-:W-:Y:S05]  /*5120*/  @!P0 NANOSLEEP.SYNCS 0x989680 ;  /* 0x009896800000895d */ /* 0x010fea0003900000 */
[----:B------:R-:W4:Y:S02]  /*5130*/  @!P0 SYNCS.PHASECHK.TRANS64 P0, [R0+URZ+0x88], R2 ;  /* 0x00008802000085a7 */ /* 0x000f2400080010ff */
[----:B-12-4-:R-:W-:Y:S05]  /*5140*/  @P0 EXIT ;  /* 0x000000000000094d */ /* 0x016fea0003800000 */
[----:B------:R-:W-:Y:S05]  /*5150*/  BRA `(.L_x_90) ;  /* 0xfffffffc00e87947 */ /* 0x000fea000383ffff */
.L_x_75:
[----:B------:R-:W-:-:S06]  /*5160*/  UISETP.GE.AND UP0, UPT, UR17, 0x4, UPT ;  /* 0x000000041100788c */ /* 0x000fcc000bf06270 */
[----:B------:R-:W-:-:S13]  /*5170*/  PLOP3.LUT P0, PT, PT, PT, UP0, 0x80, 0x8 ;  /* 0x000000000008781c */ /* 0x000fda0003f0f008 */
[----:B-1----:R-:W-:Y:S05]  /*5180*/  @!P0 EXIT ;  /* 0x000000000000894d */ /* 0x002fea0003800000 */
[----:B------:R-:W1:Y:S08]  /*5190*/  S2UR UR4, SR_CgaCtaId ;  /* 0x00000000000479c3 */ /* 0x000e700000008800 */
[----:B------:R-:W-:Y:S01]  /*51a0*/  BAR.SYNC.DEFER_BLOCKING 0x6, 0xa0 ;  /* 0x0182800000007b1d */ /* 0x000fe20000010000 */
[C---:B------:R-:W-:Y:S01]  /*51b0*/  IMAD.SHL.U32 R3, R57.reuse, 0x20, RZ ;  /* 0x0000002039037824 */ /* 0x040fe200078e00ff */
[C---:B------:R-:W-:Y:S01]  /*51c0*/  LOP3.LUT P0, RZ, R57.reuse, 0x4, RZ, 0xc0, !PT ;  /* 0x0000000439ff7812 */ /* 0x040fe2000780c0ff */
[C---:B------:R-:W-:Y:S01]  /*51d0*/  IMAD.SHL.U32 R2, R57.reuse, 0x10, RZ ;  /* 0x0000001039027824 */ /* 0x040fe200078e00ff */
[----:B------:R-:W-:Y:S01]  /*51e0*/  CS2R R52, SRZ ;  /* 0x0000000000347805 */ /* 0x000fe2000001ff00 */
[----:B------:R-:W-:Y:S01]  /*51f0*/  IMAD.SHL.U32 R44, R57, 0x4, RZ ;  /* 0x00000004392c7824 */ /* 0x000fe200078e00ff */
[----:B------:R-:W-:-:S02]  /*5200*/  UMOV UR44, 0x400 ;  /* 0x00000400002c7882 */ /* 0x000fc40000000000 */
[----:B------:R-:W2:Y:S01]  /*5210*/  LDC.64 R42, c[0x0][0x8b0] ;  /* 0x00022c00ff2a7b82 */ /* 0x000ea20000000a00 */
[----:B------:R-:W-:Y:S01]  /*5220*/  LOP3.LUT R4, R3, 0xc0, RZ, 0xc0, !PT ;  /* 0x000000c003047812 */ /* 0x000fe200078ec0ff */
[----:B------:R-:W-:Y:S01]  /*5230*/  IMAD.U32 R23, R57, 0x10000, RZ ;  /* 0x0001000039177824 */ /* 0x000fe200078e00ff */
[----:B------:R-:W-:Y:S01]  /*5240*/  LOP3.LUT R2, R2, 0x600, RZ, 0xc0, !PT ;  /* 0x0000060002027812 */ /* 0x000fe200078ec0ff */
[----:B------:R-:W-:Y:S01]  /*5250*/  IMAD.MOV.U32 R56, RZ, RZ, 0x20 ;  /* 0x00000020ff387424 */ /* 0x000fe200078e00ff */
[----:B------:R-:W-:Y:S01]  /*5260*/  LOP3.LUT R44, R4, 0x18, R44, 0xf8, !PT ;  /* 0x00000018042c7812 */ /* 0x000fe200078ef82c */
[----:B------:R-:W-:Y:S01]  /*5270*/  IMAD.MOV.U32 R55, RZ, RZ, 0x1 ;  /* 0x00000001ff377424 */ /* 0x000fe200078e00ff */
[----:B------:R-:W-:Y:S01]  /*5280*/  SHF.R.U32.HI R4, RZ, 0x1, R57 ;  /* 0x00000001ff047819 */ /* 0x000fe20000011639 */
[----:B------:R-:W3:Y:S01]  /*5290*/  LDC.64 R40, c[0x0][0x8a8] ;  /* 0x00022a00ff287b82 */ /* 0x000ee20000000a00 */
[--C-:B------:R-:W-:Y:S01]  /*52a0*/  LOP3.LUT R2, R2, 0x20, R3.reuse, 0xf8, !PT ;  /* 0x0000002002027812 */ /* 0x100fe200078ef803 */
[----:B------:R-:W-:Y:S01]  /*52b0*/  IMAD.MOV.U32 R22, RZ, RZ, RZ ;  /* 0x000000ffff167224 */ /* 0x000fe200078e00ff */
[----:B------:R-:W-:Y:S01]  /*52c0*/  LOP3.LUT R23, R23, 0x600000, RZ, 0xc0, !PT ;  /* 0x0060000017177812 */ /* 0x000fe200078ec0ff */
[----:B------:R-:W-:Y:S01]  /*52d0*/  IMAD.MOV.U32 R54, RZ, RZ, RZ ;  /* 0x000000ffff367224 */ /* 0x000fe200078e00ff */
[----:B------:R-:W-:Y:S01]  /*52e0*/  LOP3.LUT R44, R44, 0x8, R4, 0x78, !PT ;  /* 0x000000082c2c7812 */ /* 0x000fe200078e7804 */
[----:B------:R-:W4:Y:S01]  /*52f0*/  LDCU UR59, c[0x0][0x370] ;  /* 0x00006e00ff3b77ac */ /* 0x000f220008000800 */
[----:B------:R-:W-:-:S02]  /*5300*/  LOP3.LUT R2, R2, 0x100, R3, 0xf8, !PT ;  /* 0x0000010002027812 */ /* 0x000fc400078ef803 */
[----:B------:R-:W-:Y:S01]  /*5310*/  LOP3.LUT R57, R57, 0x60, RZ, 0xc0, !PT ;  /* 0x0000006039397812 */ /* 0x000fe200078ec0ff */
[----:B-1----:R-:W-:Y:S01]  /*5320*/  ULEA UR44, UR4, UR44, 0x18 ;  /* 0x0000002c042c7291 */ /* 0x002fe2000f8ec0ff */
[----:B------:R-:W-:Y:S01]  /*5330*/  LOP3.LUT R44, R2, R44, RZ, 0xfc, !PT ;  /* 0x0000002c022c7212 */ /* 0x000fe200078efcff */
[----:B------:R-:W1:Y:S01]  /*5340*/  LDCU UR43, c[0x0][0xb0c] ;  /* 0x00016180ff2b77ac */ /* 0x000e620008000800 */
[----:B------:R-:W-:Y:S01]  /*5350*/  SEL R56, R56, 0xffffffe0, !P0 ;  /* 0xffffffe038387807 */ /* 0x000fe20004000000 */
[----:B------:R-:W-:Y:S01]  /*5360*/  UIADD3 UR4, UPT, UPT, UR44, 0x200, URZ ;  /* 0x000002002c047890 */ /* 0x000fe2000fffe0ff */
[----:B------:R-:W1:Y:S04]  /*5370*/  LDCU UR39, c[0x0][0xb30] ;  /* 0x00016600ff2777ac */ /* 0x000e680008000800 */
[----:B------:R-:W4:Y:S01]  /*5380*/  LDS R0, [UR44+0x150] ;  /* 0x0001502cff007984 */ /* 0x000f220008000800 */
[----:B------:R-:W-:Y:S01]  /*5390*/  IMAD.U32 R50, RZ, RZ, UR4 ;  /* 0x00000004ff327e24 */ /* 0x000fe2000f8e00ff */
[----:B------:R-:W1:Y:S01]  /*53a0*/  LDCU.64 UR56, c[0x0][0x888] ;  /* 0x00011100ff3877ac */ /* 0x000e620008000a00 */
[----:B------:R-:W1:Y:S01]  /*53b0*/  LDCU.64 UR40, c[0x0][0xb28] ;  /* 0x00016500ff2877ac */ /* 0x000e620008000a00 */
[----:B------:R-:W1:Y:S01]  /*53c0*/  LDCU.64 UR62, c[0x0][0x890] ;  /* 0x00011200ff3e77ac */ /* 0x000e620008000a00 */
[----:B------:R-:W1:Y:S01]  /*53d0*/  LDCU.128 UR52, c[0x0][0xb10] ;  /* 0x00016200ff3477ac */ /* 0x000e620008000c00 */
[----:B------:R-:W1:Y:S01]  /*53e0*/  LDCU UR58, c[0x0][0x374] ;  /* 0x00006e80ff3a77ac */ /* 0x000e620008000800 */
[----:B------:R-:W-:Y:S01]  /*53f0*/  UMOV UR47, URZ ;  /* 0x000000ff002f7c82 */ /* 0x000fe20008000000 */
[----:B------:R-:W-:Y:S01]  /*5400*/  UMOV UR46, URZ ;  /* 0x000000ff002e7c82 */ /* 0x000fe20008000000 */
[----:B-1234-:R-:W-:-:S07]  /*5410*/  IMAD.IADD R23, R0, 0x1, R23 ;  /* 0x0000000100177824 */ /* 0x01efce00078e0217 */
.L_x_134:
[C---:B------:R-:W-:Y:S02]  /*5420*/  LEA R3, R52.reuse, UR44, 0x3 ;  /* 0x0000002c34037c11 */ /* 0x040fe4000f8e18ff */
[----:B------:R-:W-:Y:S02]  /*5430*/  SHF.L.U32 R0, R53, 0x1f, RZ ;  /* 0x0000001f35007819 */ /* 0x000fe400000006ff */
[----:B-1----:R-:W-:Y:S02]  /*5440*/  LEA R4, R52, UR44, 0x4 ;  /* 0x0000002c34047c11 */ /* 0x002fe4000f8e20ff */
[----:B------:R-:W1:Y:S02]  /*5450*/  SYNCS.PHASECHK.TRANS64.TRYWAIT P0, [R3+URZ+0xa0], R0 ;  /* 0x0000a000030075a7 */ /* 0x000e6400080011ff */
[----:B-12---:R-:W-:Y:S05]  /*5460*/  @!P0 BRA `(.L_x_91) ;  /* 0x0000003c00348947 */ /* 0x006fea0003800000 */
.L_x_184:
[----:B------:R-:W2:Y:S01]  /*5470*/  LDS.128 R4, [R4+0x130] ;  /* 0x0001300004047984 */ /* 0x000ea20000000c00 */
[----:B------:R-:W-:Y:S01]  /*5480*/  UISETP.GE.AND UP0, UPT, UR42, 0x1, UPT ;  /* 0x000000012a00788c */ /* 0x000fe2000bf06270 */
[----:B------:R-:W-:Y:S01]  /*5490*/  @!PT LDS RZ, [RZ] ;  /* 0x00000000fffff984 */ /* 0x000fe20000000800 */
[----:B------:R-:W-:Y:S01]  /*54a0*/  @!PT LDS RZ, [RZ] ;  /* 0x00000000fffff984 */ /* 0x000fe20000000800 */
[----:B------:R-:W-:Y:S01]  /*54b0*/  @!PT LDS RZ, [RZ] ;  /* 0x00000000fffff984 */ /* 0x000fe20000000800 */
[----:B------:R-:W-:Y:S01]  /*54c0*/  @!PT LDS RZ, [RZ] ;  /* 0x00000000fffff984 */ /* 0x000fe20000000800 */
[----:B------:R3:W-:Y:S06]  /*54d0*/  MEMBAR.ALL.CTA ;  /* 0x0000000000007992 */ /* 0x0007ec0000008000 */
[----:B---3--:R-:W3:Y:S01]  /*54e0*/  FENCE.VIEW.ASYNC.S ;  /* 0x00000000000073c6 */ /* 0x008ee20000000000 */
[----:B--2---:R-:W-:Y:S11]  /*54f0*/  LOP3.LUT P0, RZ, R6, 0x1, RZ, 0xc0, !PT ;  /* 0x0000000106ff7812 */ /* 0x004ff6000780c0ff */
[----:B------:R-:W-:Y:S02]  /*5500*/  @!UPT UIADD3 URZ, UPT, UPT, URZ, URZ, URZ ;  /* 0x000000fffffff290 */ /* 0x000fe4000fffe0ff */
[----:B---3--:R-:W-:Y:S01]  /*5510*/  VOTEU.ANY UP1, P0 ;  /* 0x0000000000ff7886 */ /* 0x008fe20000020100 */
[----:B------:R-:W-:Y:S01]  /*5520*/  PLOP3.LUT P0, PT, PT, PT, UP1, 0x80, 0x8 ;  /* 0x000000000008781c */ /* 0x000fe20003f0f018 */
[----:B------:R-:W-:Y:S11]  /*5530*/  UP2UR UR61, UPR, URZ, 0x2 ;  /* 0x00000002ff3d7883 */ /* 0x000ff60008000000 */
[----:B------:R-:W-:Y:S01]  /*5540*/  @!UPT UIADD3 URZ, UPT, UPT, URZ, URZ, URZ ;  /* 0x000000fffffff290 */ /* 0x000fe2000fffe0ff */
[----:B-1----:R-:W-:Y:S02]  /*5550*/  @P0 SHF.R.U32.HI R0, RZ, 0x10, R5 ;  /* 0x00000010ff000819 */ /* 0x002fe40000011605 */
        /* <DEDUP_REMOVED lines=12> */
[----:B------:R-:W2:Y:S01]  /*5620*/  LDCU UR12, c[0x0][0xb20] ;  /* 0x00016400ff0c77ac */ /* 0x000ea20008000800 */
[----:B------:R-:W-:Y:S02]  /*5630*/  UIMAD.WIDE.U32 UR4, UR58, UR55, URZ ;  /* 0x000000373a0472a5 */ /* 0x000fe4000f8e00ff */
[----:B------:R-:W-:Y:S02]  /*5640*/  UIMAD.WIDE.U32 UR6, UR59, UR52, URZ ;  /* 0x000000343b0672a5 */ /* 0x000fe4000f8e00ff */
[----:B------:R-:W-:Y:S02]  /*5650*/  UISETP.NE.AND UP0, UPT, UR54, 0x1, UPT ;  /* 0x000000013600788c */ /* 0x000fe4000bf05270 */
[----:B------:R-:W-:Y:S02]  /*5660*/  UIMAD.WIDE.U32 UR8, UR37, UR55, URZ ;  /* 0x00000037250872a5 */ /* 0x000fe4000f8e00ff */
[----:B------:R-:W-:Y:S02]  /*5670*/  UIMAD.WIDE.U32 UR10, UR38, UR52, URZ ;  /* 0x00000034260a72a5 */ /* 0x000fe4000f8e00ff */
[----:B------:R-:W-:Y:S02]  /*5680*/  UISETP.NE.AND UP1, UPT, UR43, 0x1, UPT ;  /* 0x000000012b00788c */ /* 0x000fe4000bf25270 */
[----:B------:R-:W-:Y:S01]  /*5690*/  UISETP.NE.AND UP2, UPT, UR42, 0x1, UPT ;  /* 0x000000012a00788c */ /* 0x000fe2000bf45270 */
[----:B------:R-:W-:Y:S02]  /*56a0*/  UMOV UR4, UR5 ;  /* 0x0000000500047c82 */ /* 0x000fe40008000000 */
[----:B--2---:R-:W-:Y:S03]  /*56b0*/  USHF.R.U32.HI UR5, URZ, UR12, UR4 ;  /* 0x0000000cff057299 */ /* 0x004fe60008011604 */
[----:B------:R-:W-:Y:S02]  /*56c0*/  UMOV UR4, UR7 ;  /* 0x0000000700047c82 */ /* 0x000fe40008000000 */
[----:B------:R-:W-:Y:S02]  /*56d0*/  USHF.R.U32.HI UR7, URZ, UR53, UR4 ;  /* 0x00000035ff077299 */ /* 0x000fe40008011604 */
[----:B------:R-:W-:Y:S02]  /*56e0*/  USEL UR4, UR58, UR5, !UP0 ;  /* 0x000000053a047287 */ /* 0x000fe4000c000000 */
[----:B------:R-:W-:Y:S01]  /*56f0*/  USEL UR7, UR59, UR7, !UP1 ;  /* 0x000000073b077287 */ /* 0x000fe2000c800000 */
[----:B------:R-:W-:Y:S01]  /*5700*/  UMOV UR5, UR9 ;  /* 0x0000000900057c82 */ /* 0x000fe20008000000 */
[----:B------:R-:W-:Y:S02]  /*5710*/  UIMAD.WIDE.U32 UR8, UR4, UR40, URZ ;  /* 0x00000028040872a5 */ /* 0x000fe4000f8e00ff */
[----:B------:R-:W-:Y:S03]  /*5720*/  USHF.R.U32.HI UR6, URZ, UR12, UR5 ;  /* 0x0000000cff067299 */ /* 0x000fe60008011605 */
[----:B------:R-:W-:Y:S01]  /*5730*/  UMOV UR5, UR11 ;  /* 0x0000000b00057c82 */ /* 0x000fe20008000000 */
[----:B------:R-:W-:Y:S02]  /*5740*/  UIMAD.WIDE.U32 UR10, UR7, UR40, URZ ;  /* 0x00000028070a72a5 */ /* 0x000fe4000f8e00ff */
[----:B------:R-:W-:Y:S02]  /*5750*/  USHF.R.U32.HI UR12, URZ, UR53, UR5 ;  /* 0x00000035ff0c7299 */ /* 0x000fe40008011605 */
[----:B------:R-:W-:Y:S01]  /*5760*/  USEL UR6, UR37, UR6, !UP0 ;  /* 0x0000000625067287 */ /* 0x000fe2000c000000 */
[----:B------:R-:W-:Y:S02]  /*5770*/  UMOV UR5, UR9 ;  /* 0x0000000900057c82 */ /* 0x000fe40008000000 */
[----:B------:R-:W-:Y:S01]  /*5780*/  UMOV UR10, UR11 ;  /* 0x0000000b000a7c82 */ /* 0x000fe20008000000 */
[----:B------:R-:W-:Y:S02]  /*5790*/  @UP2 USHF.R.U32.HI UR4, URZ, UR41, UR5 ;  /* 0x00000029ff042299 */ /* 0x000fe40008011605 */
[----:B------:R-:W-:Y:S02]  /*57a0*/  @UP2 USHF.R.U32.HI UR7, URZ, UR41, UR10 ;  /* 0x00000029ff072299 */ /* 0x000fe4000801160a */
[----:B------:R-:W-:Y:S02]  /*57b0*/  UIMAD UR4, UR42, UR4, URZ ;  /* 0x000000042a0472a4 */ /* 0x000fe4000f8e02ff */
        /* <DEDUP_REMOVED lines=8> */
[----:B------:R-:W-:Y:S02]  /*5840*/  USEL UR11, UR6, UR4, !UP2 ;  /* 0x00000004060b7287 */ /* 0x000fe4000d000000 */
[----:B------:R-:W-:Y:S02]  /*5850*/  UIADD3 UR8, UPT, UPT, -UR5, URZ, URZ ;  /* 0x000000ff05087290 */ /* 0x000fe4000fffe1ff */
[----:B------:R-:W-:Y:S01]  /*5860*/  UIADD3 UR10, UPT, UPT, -UR11, URZ, URZ ;  /* 0x000000ff0b0a7290 */ /* 0x000fe2000fffe1ff */
[----:B------:R-:W-:Y:S01]  /*5870*/  @!UP0 UMOV UR4, UR9 ;  /* 0x0000000900048c82 */ /* 0x000fe20008000000 */
[----:B------:R-:W-:Y:S02]  /*5880*/  UIADD3 UR9, UPT, UPT, -UR6, URZ, URZ ;  /* 0x000000ff06097290 */ /* 0x000fe4000fffe1ff */
[----:B------:R-:W-:Y:S02]  /*5890*/  @!UP0 USHF.R.U32.HI UR4, URZ, UR41, UR4 ;  /* 0x00000029ff048299 */ /* 0x000fe40008011604 */
[----:B------:R-:W-:Y:S02]  /*58a0*/  UIMAD UR10, UR42, UR10, UR6 ;  /* 0x0000000a2a0a72a4 */ /* 0x000fe4000f8e0206 */
[----:B------:R-:W-:Y:S04]  /*58b0*/  @!UP0 USEL UR4, UR5, UR4, !UP2 ;  /* 0x0000000405048287 */ /* 0x000fe8000d000000 */
[----:B------:R-:W-:Y:S02]  /*58c0*/  @!UP0 UIMAD UR10, UR7, UR10, UR4 ;  /* 0x0000000a070a82a4 */ /* 0x000fe4000f8e0204 */
[----:B------:R-:W-:Y:S02]  /*58d0*/  @!UP0 UIADD3 UR11, UPT, UPT, UR11, -UR4, URZ ;  /* 0x800000040b0b8290 */ /* 0x000fe4000fffe0ff */
[----:B------:R-:W-:Y:S02]  /*58e0*/  UIMAD UR7, UR43, UR8, UR38 ;  /* 0x000000082b0772a4 */ /* 0x000fe4000f8e0226 */
[----:B------:R-:W-:Y:S02]  /*58f0*/  @!UP0 UIMAD UR6, UR11, UR42, UR5 ;  /* 0x0000002a0b0682a4 */ /* 0x000fe4000f8e0205 */
[----:B------:R-:W-:Y:S01]  /*5900*/  UIMAD UR4, UR54, UR9, UR37 ;  /* 0x00000009360472a4 */ /* 0x000fe2000f8e0225 */
[----:B------:R-:W-:Y:S02]  /*5910*/  @!UP0 UMOV UR5, UR10 ;  /* 0x0000000a00058c82 */ /* 0x000fe40008000000 */
[----:B------:R-:W-:Y:S02]  /*5920*/  UIMAD UR38, UR5, UR43, UR7 ;  /* 0x0000002b052672a4 */ /* 0x000fe4000f8e0207 */
[----:B------:R-:W-:Y:S11]  /*5930*/  UIMAD UR37, UR6, UR54, UR4 ;  /* 0x00000036062572a4 */ /* 0x000ff6000f8e0204 */
[----:B------:R-:W-:Y:S01]  /*5940*/  @!UPT UIADD3 URZ, UPT, UPT, URZ, URZ, URZ ;  /* 0x000000fffffff290 */ /* 0x000fe2000fffe0ff */
.L_x_92:
[----:B------:R-:W-:Y:S01]  /*5950*/  UISETP.NE.AND UP0, UPT, UR39, 0x1, UPT ;  /* 0x000000012700788c */ /* 0x000fe2000bf05270 */
[----:B------:R-:W-:Y:S01]  /*5960*/  LOP3.LUT P0, RZ, R50, 0x1b0, RZ, 0xc0, !PT ;  /* 0x000001b032ff7812 */ /* 0x000fe2000780c0ff */
[----:B------:R-:W-:Y:S01]  /*5970*/  USHF.L.U32 UR50, UR16, 0x6, URZ ;  /* 0x0000000610327899 */ /* 0x000fe200080006ff */
[----:B------:R-:W-:Y:S01]  /*5980*/  BSSY.RECONVERGENT B6, `(.L_x_93) ;  /* 0x0000034000067945 */ /* 0x000fe20003800200 */
[----:B------:R-:W-:Y:S01]  /*5990*/  USHF.L.U32 UR49, UR20, 0x7, URZ ;  /* 0x0000000714317899 */ /* 0x000fe200080006ff */
[----:B------:R-:W-:Y:S06]  /*59a0*/  IADD3 R52, PT, PT, R52, 0x1, RZ ;  /* 0x0000000134347810 */ /* 0x000fec0007ffe0ff */
[----:B------:R-:W2:Y:S01]  /*59b0*/  @!UP0 LDCU.128 UR12, c[0x0][0xb10] ;  /* 0x00016200ff0c87ac */ /* 0x000ea20008000c00 */
[----:B------:R-:W3:Y:S01]  /*59c0*/  @!UP0 LDCU UR5, c[0x0][0xb0c] ;  /* 0x00016180ff0587ac */ /* 0x000ee20008000800 */
[----:B------:R-:W4:Y:S01]  /*59d0*/  @!UP0 LDCU UR10, c[0x0][0xb20] ;  /* 0x00016400ff0a87ac */ /* 0x000f220008000800 */
[----:B--2---:R-:W-:Y:S02]  /*59e0*/  UIMAD.WIDE.U32 UR8, UR38, UR12, URZ ;  /* 0x0000000c260872a5 */ /* 0x004fe4000f8e00ff */
[----:B------:R-:W-:Y:S02]  /*59f0*/  UIMAD.WIDE.U32 UR6, UR37, UR15, URZ ;  /* 0x0000000f250672a5 */ /* 0x000fe4000f8e00ff */
[----:B------:R-:W-:Y:S03]  /*5a00*/  @!UP0 UISETP.NE.AND UP1, UPT, UR14, 0x1, UPT ;  /* 0x000000010e00888c */ /* 0x000fe6000bf25270 */
[----:B------:R-:W-:Y:S01]  /*5a10*/  @!UP0 UMOV UR4, UR9 ;  /* 0x0000000900048c82 */ /* 0x000fe20008000000 */
[----:B---3--:R-:W-:Y:S02]  /*5a20*/  @!UP0 UISETP.NE.AND UP2, UPT, UR5, 0x1, UPT ;  /* 0x000000010500888c */ /* 0x008fe4000bf45270 */
[----:B------:R-:W-:Y:S01]  /*5a30*/  @!UP0 USHF.R.U32.HI UR4, URZ, UR13, UR4 ;  /* 0x0000000dff048299 */ /* 0x000fe20008011604 */
[----:B------:R-:W-:Y:S02]  /*5a40*/  @!UP0 UMOV UR6, UR7 ;  /* 0x0000000700068c82 */ /* 0x000fe40008000000 */
[----:B----4-:R-:W-:Y:S02]  /*5a50*/  @!UP0 USHF.R.U32.HI UR6, URZ, UR10, UR6 ;  /* 0x0000000aff068299 */ /* 0x010fe40008011606 */
[----:B------:R-:W-:Y:S02]  /*5a60*/  @!UP0 USEL UR7, UR38, UR4, !UP2 ;  /* 0x0000000426078287 */ /* 0x000fe4000d000000 */
[----:B------:R-:W-:Y:S04]  /*5a70*/  @!UP0 USEL UR6, UR37, UR6, !UP1 ;  /* 0x0000000625068287 */ /* 0x000fe8000c800000 */
[----:B------:R-:W-:Y:S02]  /*5a80*/  @!UP0 UIADD3 UR4, UPT, UPT, -UR7, UR6, URZ ;  /* 0x0000000607048290 */ /* 0x000fe4000fffe1ff */
[----:B------:R-:W-:Y:S02]  /*5a90*/  @!UP0 UIADD3 UR6, UPT, UPT, UR7, -UR6, URZ ;  /* 0x8000000607068290 */ /* 0x000fe4000fffe0ff */
[----:B------:R-:W-:Y:S02]  /*5aa0*/  @!UP0 UIMAD UR38, UR4, UR5, UR38 ;  /* 0x00000005042682a4 */ /* 0x000fe4000f8e0226 */
[----:B------:R-:W-:Y:S01]  /*5ab0*/  @!UP0 UIMAD UR37, UR6, UR14, UR37 ;  /* 0x0000000e062582a4 */ /* 0x000fe2000f8e0225 */
[----:B------:R-:W-:Y:S11]  /*5ac0*/  @!P0 BRA `(.L_x_94) ;  /* 0x00000000007c8947 */ /* 0x000ff60003800000 */
[----:B------:R-:W2:Y:S01]  /*5ad0*/  LDCU.64 UR8, c[0x4][0x80] ;  /* 0x01001000ff0877ac */ /* 0x000ea20008000a00 */
[----:B------:R-:W-:Y:S01]  /*5ae0*/  MOV R2, 0x0 ;  /* 0x0000000000027802 */ /* 0x000fe20000000f00 */
[----:B------:R-:W-:Y:S02]  /*5af0*/  HFMA2 R12, -RZ, RZ, 0, 5.9604644775390625e-08 ;  /* 0x00000001ff0c7431 */ /* 0x000fe400000001ff */
[----:B------:R-:W-:Y:S01]  /*5b00*/  IMAD.MOV.U32 R8, RZ, RZ, 0x70 ;  /* 0x00000070ff087424 */ /* 0x000fe200078e00ff */
[----:B------:R3:W4:Y:S01]  /*5b10*/  LDC.64 R14, c[0x4][R2] ;  /* 0x01000000020e7b82 */ /* 0x0007220000000a00 */
[----:B------:R-:W1:Y:S01]  /*5b20*/  LDCU.64 UR6, c[0x4][0x88] ;  /* 0x01001100ff0677ac */ /* 0x000e620008000a00 */
[----:B------:R-:W-:Y:S01]  /*5b30*/  IMAD.MOV.U32 R13, RZ, RZ, RZ ;  /* 0x000000ffff0d7224 */ /* 0x000fe200078e00ff */
[----:B------:R-:W1:Y:S01]  /*5b40*/  LDCU.64 UR4, c[0x4][0x8] ;  /* 0x01000100ff0477ac */ /* 0x000e620008000a00 */
[----:B--2---:R-:W-:Y:S01]  /*5b50*/  MOV R5, UR9 ;  /* 0x0000000900057c02 */ /* 0x004fe20008000f00 */
[----:B------:R-:W-:Y:S01]  /*5b60*/  IMAD.U32 R4, RZ, RZ, UR8 ;  /* 0x00000008ff047e24 */ /* 0x000fe2000f8e00ff */
[----:B-1----:R-:W-:Y:S01]  /*5b70*/  MOV R7, UR7 ;  /* 0x0000000700077c02 */ /* 0x002fe20008000f00 */
[----:B------:R-:W-:Y:S01]  /*5b80*/  IMAD.U32 R6, RZ, RZ, UR6 ;  /* 0x00000006ff067e24 */ /* 0x000fe2000f8e00ff */
[----:B------:R-:W-:Y:S01]  /*5b90*/  MOV R11, UR5 ;  /* 0x00000005000b7c02 */ /* 0x000fe20008000f00 */
[----:B------:R-:W-:Y:S02]  /*5ba0*/  IMAD.U32 R10, RZ, RZ, UR4 ;  /* 0x00000004ff0a7e24 */ /* 0x000fe4000f8e00ff */
[----:B------:R-:W-:Y:S07]  /*5bb0*/  LEPC R20, `(.L_x_95) ;  /* 0x000000001014794e */ /* 0x000fee0000000000 */
[----:B---345:R-:W-:Y:S05]  /*5bc0*/  CALL.ABS.NOINC R14 ;  /* 0x000000000e007343 */ /* 0x038fea0003c00000 */
.L_x_95:
[----:B------:R-:W1:Y:S01]  /*5bd0*/  LDCU.64 UR8, c[0x4][0x80] ;  /* 0x01001000ff0877ac */ /* 0x000e620008000a00 */
[----:B------:R-:W2:Y:S01]  /*5be0*/  LDC.64 R2, c[0x4][R2] ;  /* 0x0100000002027b82 */ /* 0x000ea20000000a00 */
[----:B------:R-:W-:Y:S02]  /*5bf0*/  HFMA2 R12, -RZ, RZ, 0, 5.9604644775390625e-08 ;  /* 0x00000001ff0c7431 */ /* 0x000fe400000001ff */
[----:B------:R-:W-:Y:S02]  /*5c00*/  IMAD.MOV.U32 R8, RZ, RZ, 0x70 ;  /* 0x00000070ff087424 */ /* 0x000fe400078e00ff */
[----:B------:R-:W-:Y:S01]  /*5c10*/  IMAD.MOV.U32 R13, RZ, RZ, RZ ;  /* 0x000000ffff0d7224 */ /* 0x000fe200078e00ff */
[----:B------:R-:W3:Y:S01]  /*5c20*/  LDCU.64 UR6, c[0x4][0x88] ;  /* 0x01001100ff0677ac */ /* 0x000ee20008000a00 */
[----:B------:R-:W4:Y:S01]  /*5c30*/  LDCU.64 UR4, c[0x4][0x8] ;  /* 0x01000100ff0477ac */ /* 0x000f220008000a00 */
[----:B-1----:R-:W-:Y:S02]  /*5c40*/  MOV R4, UR8 ;  /* 0x0000000800047c02 */ /* 0x002fe40008000f00 */
[----:B------:R-:W-:Y:S02]  /*5c50*/  MOV R5, UR9 ;  /* 0x0000000900057c02 */ /* 0x000fe40008000f00 */
[----:B---3--:R-:W-:Y:S01]  /*5c60*/  MOV R7, UR7 ;  /* 0x0000000700077c02 */ /* 0x008fe20008000f00 */
[----:B------:R-:W-:Y:S01]  /*5c70*/  IMAD.U32 R6, RZ, RZ, UR6 ;  /* 0x00000006ff067e24 */ /* 0x000fe2000f8e00ff */
[----:B----4-:R-:W-:Y:S01]  /*5c80*/  MOV R11, UR5 ;  /* 0x00000005000b7c02 */ /* 0x010fe20008000f00 */
[----:B------:R-:W-:Y:S02]  /*5c90*/  IMAD.U32 R10, RZ, RZ, UR4 ;  /* 0x00000004ff0a7e24 */ /* 0x000fe4000f8e00ff */
[----:B------:R-:W-:Y:S07]  /*5ca0*/  LEPC R20, `(.L_x_94) ;  /* 0x000000001014794e */ /* 0x000fee0000000000 */
[----:B--2---:R-:W-:Y:S05]  /*5cb0*/  CALL.ABS.NOINC R2 ;  /* 0x0000000002007343 */ /* 0x004fea0003c00000 */
.L_x_94:
[----:B------:R-:W-:Y:S05]  /*5cc0*/  BSYNC.RECONVERGENT B6 ;  /* 0x0000000000067941 */ /* 0x000fea0003800200 */
.L_x_93:
[----:B------:R-:W-:Y:S01]  /*5cd0*/  R2UR UR4, R49 ;  /* 0x00000000310472ca */ /* 0x000fe200000e0000 */
[----:B------:R-:W-:Y:S01]  /*5ce0*/  UISETP.NE.U32.AND UP0, UPT, UR62, URZ, UPT ;  /* 0x000000ff3e00728c */ /* 0x000fe2000bf05070 */
[----:B------:R-:W-:Y:S02]  /*5cf0*/  ISETP.NE.U32.AND P4, PT, R42, RZ, PT ;  /* 0x000000ff2a00720c */ /* 0x000fe40003f85070 */
[----:B------:R-:W-:Y:S01]  /*5d00*/  ISETP.NE.U32.AND P2, PT, RZ, UR56, PT ;  /* 0x00000038ff007c0c */ /* 0x000fe2000bf45070 */
[----:B------:R-:W-:Y:S01]  /*5d10*/  UISETP.NE.AND.EX UP1, UPT, UR63, URZ, UPT, UP0 ;  /* 0x000000ff3f00728c */ /* 0x000fe2000bf25300 */
[----:B------:R-:W-:Y:S01]  /*5d20*/  ISETP.NE.AND.EX P4, PT, R43, RZ, PT, P4 ;  /* 0x000000ff2b00720c */ /* 0x000fe20003f85340 */
[----:B------:R-:W-:Y:S01]  /*5d30*/  UPLOP3.LUT UP0, UPT, UPT, UPT, UPT, 0x40, 0x4 ;  /* 0x000000000004789c */ /* 0x000fe20003f0e870 */
[----:B------:R-:W-:Y:S05]  /*5d40*/  ISETP.NE.AND.EX P2, PT, RZ, UR57, PT, P2 ;  /* 0x00000039ff007c0c */ /* 0x000fea000bf45320 */
[----:B------:R-:W-:Y:S06]  /*5d50*/  UISETP.NE.AND UP2, UPT, UR4, URZ, UPT ;  /* 0x000000ff0400728c */ /* 0x000fec000bf45270 */
[----:B------:R-:W-:Y:S05]  /*5d60*/  PLOP3.LUT P1, PT, PT, PT, UP2, 0x80, 0x8 ;  /* 0x000000000008781c */ /* 0x000fea0003f2f028 */
[----:B------:R-:W-:Y:S06]  /*5d70*/  @UP2 UPLOP3.LUT UP0, UPT, UPT, UPT, UP1, 0x80, 0x8 ;  /* 0x000000000008289c */ /* 0x000fec0003f0f010 */
[----:B------:R-:W-:Y:S01]  /*5d80*/  PLOP3.LUT P0, PT, PT, PT, UP0, 0x80, 0x8 ;  /* 0x000000000008781c */ /* 0x000fe20003f0f008 */
[----:B------:R-:W-:Y:S01]  /*5d90*/  @!UPT UIADD3 URZ, UPT, UPT, URZ, URZ, URZ ;  /* 0x000000fffffff290 */ /* 0x000fe2000fffe0ff */
[----:B------:R-:W-:Y:S11]  /*5da0*/  BRA.U !UP1, `(.L_x_96) ;  /* 0x00000001093c7547 */ /* 0x000ff6000b800000 */
[----:B------:R-:W-:Y:S01]  /*5db0*/  UISETP.NE.U32.AND UP0, UPT, UR56, URZ, UPT ;  /* 0x000000ff3800728c */ /* 0x000fe2000bf05070 */
[----:B-1----:R-:W-:Y:S01]  /*5dc0*/  HFMA2 R0, -RZ, RZ, 0, 5.9604644775390625e-08 ;  /* 0x00000001ff007431 */ /* 0x002fe200000001ff */
[----:B------:R-:W1:Y:S01]  /*5dd0*/  LDCU.64 UR8, c[0x0][0x358] ;  /* 0x00006b00ff0877ac */ /* 0x000e620008000a00 */
[----:B------:R-:W-:Y:S01]  /*5de0*/  IMAD.MOV.U32 R45, RZ, RZ, 0x1 ;  /* 0x00000001ff2d7424 */ /* 0x000fe200078e00ff */
[----:B------:R-:W-:Y:S06]  /*5df0*/  UISETP.NE.AND.EX UP0, UPT, UR57, URZ, UPT, UP0 ;  /* 0x000000ff3900728c */ /* 0x000fec000bf05300 */
[----:B------:R-:W-:Y:S05]  /*5e00*/  PLOP3.LUT P3, PT, PT, PT, UP0, 0x80, 0x8 ;  /* 0x000000000008781c */ /* 0x000fea0003f6f008 */
[----:B------:R-:W2:Y:S01]  /*5e10*/  @UP0 LDCU.64 UR4, c[0x0][0x888] ;  /* 0x00011100ff0407ac */ /* 0x000ea20008000a00 */
[----:B------:R-:W-:Y:S07]  /*5e20*/  @UP0 UIMAD UR6, UR36, UR62, URZ ;  /* 0x0000003e240602a4 */ /* 0x000fee000f8e02ff */
[----:B------:R-:W-:Y:S01]  /*5e30*/  @!P3 PRMT R45, R0, 0x7610, R45 ;  /* 0x00007610002db816 */ /* 0x000fe2000000002d */
[----:B--2---:R-:W-:Y:S06]  /*5e40*/  @UP0 UIMAD.WIDE UR4, UR6, 0x4, UR4 ;  /* 0x00000004060408a5 */ /* 0x004fec000f8e0204 */
[----:B------:R-:W-:Y:S01]  /*5e50*/  IMAD.U32 R2, RZ, RZ, UR4 ;  /* 0x00000004ff027e24 */ /* 0x000fe2000f8e00ff */
[----:B------:R-:W-:Y:S04]  /*5e60*/  MOV R3, UR5 ;  /* 0x0000000500037c02 */ /* 0x000fe80008000f00 */
[----:B------:R-:W2:Y:S01]  /*5e70*/  @!UP0 LDCU UR4, c[0x0][0x880] ;  /* 0x00011000ff0487ac */ /* 0x000ea20008000800 */
[----:B-1---5:R3:W5:Y:S02]  /*5e80*/  @P3 LDG.E R27, desc[UR8][R2.64] ;  /* 0x00000008021b3981 */ /* 0x022764000c1e1900 */
[----:B--23--:R-:W-:Y:S02]  /*5e90*/  @!P3 IMAD.U32 R27, RZ, RZ, UR4 ;  /* 0x00000004ff1bbe24 */ /* 0x00cfe4000f8e00ff */
.L_x_96:
[----:B------:R-:W-:Y:S05]  /*5ea0*/  @!P4 BRA `(.L_x_97) ;  /* 0x000000000024c947 */ /* 0x000fea0003800000 */
[----:B------:R-:W-:Y:S01]  /*5eb0*/  ISETP.NE.U32.AND P3, PT, R40, RZ, PT ;  /* 0x000000ff2800720c */ /* 0x000fe20003f65070 */
[----:B------:R-:W2:Y:S03]  /*5ec0*/  LDCU.64 UR4, c[0x0][0x358] ;  /* 0x00006b00ff0477ac */ /* 0x000ea60008000a00 */
[----:B------:R-:W-:Y:S11]  /*5ed0*/  ISETP.NE.AND.EX P3, PT, R41, RZ, PT, P3 ;  /* 0x000000ff2900720c */ /* 0x000ff60003f65330 */
[----:B------:R-:W-:Y:S02]  /*5ee0*/  @!UPT UIADD3 URZ, UPT, UPT, URZ, URZ, URZ ;  /* 0x000000fffffff290 */ /* 0x000fe4000fffe0ff */
[----:B------:R-:W3:Y:S01]  /*5ef0*/  @P3 LDC.64 R2, c[0x0][0x8a8] ;  /* 0x00022a00ff023b82 */ /* 0x000ee20000000a00 */
[----:B-1----:R-:W-:Y:S04]  /*5f00*/  @P3 IMAD R0, R42, UR36, RZ ;  /* 0x000000242a003c24 */ /* 0x002fe8000f8e02ff */
[----:B---3--:R-:W-:Y:S05]  /*5f10*/  @P3 IMAD.WIDE R2, R0, 0x4, R2 ;  /* 0x0000000400023825 */ /* 0x008fea00078e0202 */
[----:B--2--5:R2:W5:Y:S02]  /*5f20*/  @P3 LDG.E R24, desc[UR4][R2.64] ;  /* 0x0000000402183981 */ /* 0x024564000c1e1900 */
[----:B--2---:R-:W3:Y:S02]  /*5f30*/  @!P3 LDC R24, c[0x0][0x8a0] ;  /* 0x00022800ff18bb82 */ /* 0x004ee40000000800 */
.L_x_97:
[----:B-----5:R-:W-:Y:S01]  /*5f40*/  FSETP.NEU.AND P3, PT, R27, RZ, PT ;  /* 0x000000ff1b00720b */ /* 0x020fe20003f6d000 */
[----:B------:R-:W-:Y:S01]  /*5f50*/  IMAD.SHL.U32 R62, R44, 0x2, RZ ;  /* 0x000000022c3e7824 */ /* 0x000fe200078e00ff */
[----:B------:R-:W-:Y:S01]  /*5f60*/  SEL R4, RZ, 0xffffffff, P2 ;  /* 0xffffffffff047807 */ /* 0x000fe20001000000 */
[----:B------:R-:W-:Y:S01]  /*5f70*/  BSSY B1, `(.L_x_98) ;  /* 0x0000036000017945 */ /* 0x000fe20003800000 */
[----:B------:R-:W-:Y:S01]  /*5f80*/  @P1 LOP3.LUT P2, RZ, R45, 0xff, RZ, 0xc0, !PT ;  /* 0x000000ff2dff1812 */ /* 0x000fe2000784c0ff */
[----:B------:R-:W-:Y:S01]  /*5f90*/  VIADD R60, R62, UR44 ;  /* 0x0000002c3e3c7c36 */ /* 0x000fe20008000000 */
[----:B-1----:R-:W-:Y:S01]  /*5fa0*/  @P1 SEL R0, RZ, 0xffffffff, P3 ;  /* 0xffffffffff001807 */ /* 0x002fe20001800000 */
[----:B------:R-:W-:Y:S01]  /*5fb0*/  IMAD.MOV.U32 R63, RZ, RZ, 0x1 ;  /* 0x00000001ff3f7424 */ /* 0x000fe200078e00ff */
[----:B------:R-:W-:Y:S01]  /*5fc0*/  LOP3.LUT R55, R55, 0x1, RZ, 0x3c, !PT ;  /* 0x0000000137377812 */ /* 0x000fe200078e3cff */
[----:B------:R-:W-:Y:S01]  /*5fd0*/  IMAD.MOV.U32 R61, RZ, RZ, RZ ;  /* 0x000000ffff3d7224 */ /* 0x000fe200078e00ff */
[----:B------:R-:W-:Y:S02]  /*5fe0*/  @P0 SEL R0, R4, R0, !P2 ;  /* 0x0000000004000207 */ /* 0x000fe40005000000 */
[----:B------:R-:W-:Y:S02]  /*5ff0*/  CS2R R38, SRZ ;  /* 0x0000000000267805 */ /* 0x000fe4000001ff00 */
[----:B------:R-:W-:Y:S02]  /*6000*/  LEA R26, R22, UR44, 0x3 ;  /* 0x0000002c161a7c11 */ /* 0x000fe4000f8e18ff */
[----:B------:R-:W-:Y:S02]  /*6010*/  CS2R R36, SRZ ;  /* 0x0000000000247805 */ /* 0x000fe4000001ff00 */
[----:B------:R-:W-:Y:S02]  /*6020*/  @P1 LOP3.LUT R0, R0, 0x1, RZ, 0xc0, !PT ;  /* 0x0000000100001812 */ /* 0x000fe400078ec0ff */
[----:B------:R-:W-:Y:S02]  /*6030*/  CS2R R30, SRZ ;  /* 0x00000000001e7805 */ /* 0x000fe4000001ff00 */
[----:B------:R-:W-:Y:S02]  /*6040*/  SHF.L.U32 R2, R54, 0x1f, RZ ;  /* 0x0000001f36027819 */ /* 0x000fe400000006ff */
[----:B------:R-:W-:Y:S02]  /*6050*/  CS2R R28, SRZ ;  /* 0x00000000001c7805 */ /* 0x000fe4000001ff00 */
[----:B------:R-:W-:Y:S01]  /*6060*/  ISETP.NE.U32.OR P5, PT, R0, 0x1, !P1 ;  /* 0x000000010000780c */ /* 0x000fe20004fa5470 */
[----:B------:R-:W-:Y:S01]  /*6070*/  IMAD.IADD R59, R56, 0x1, R60 ;  /* 0x00000001383b7824 */ /* 0x000fe200078e023c */
[----:B------:R-:W-:Y:S02]  /*6080*/  PLOP3.LUT P2, PT, PT, PT, UP1, 0x80, 0x8 ;  /* 0x000000000008781c */ /* 0x000fe40003f4f018 */
[----:B------:R-:W-:Y:S02]  /*6090*/  LEA.HI R25, R22, R22, RZ, 0x1 ;  /* 0x0000001616197211 */ /* 0x000fe400078f08ff */
[----:B------:R-:W-:Y:S02]  /*60a0*/  LOP3.LUT P4, R51, R45, 0xff, RZ, 0xc0, !PT ;  /* 0x000000ff2d337812 */ /* 0x000fe4000788c0ff */
[----:B------:R-:W-:Y:S02]  /*60b0*/  SEL R3, RZ, 0xffffffff, P3 ;  /* 0xffffffffff037807 */ /* 0x000fe40001800000 */
[----:B------:R-:W-:Y:S03]  /*60c0*/  P2R R58, PR, RZ, 0x20 ;  /* 0x00000020ff3a7803 */ /* 0x000fe60000000000 */
[----:B------:R-:W-:Y:S02]  /*60d0*/  @P5 SHF.L.U32 R0, R55, 0x1f, RZ ;  /* 0x0000001f37005819 */ /* 0x000fe400000006ff */
[----:B------:R-:W-:Y:S02]  /*60e0*/  @P2 SEL R3, R4, R3, !P4 ;  /* 0x0000000304032207 */ /* 0x000fe40006000000 */
[----:B------:R1:W2:Y:S02]  /*60f0*/  @P5 SYNCS.PHASECHK.TRANS64.TRYWAIT P1, [UR44+0x50], R0 ;  /* 0x00005000ff0055a7 */ /* 0x0002a4000802112c */
[----:B------:R-:W-:Y:S04]  /*6100*/  LOP3.LUT R3, R3, 0x1, RZ, 0xc0, !PT ;  /* 0x0000000103037812 */ /* 0x000fe800078ec0ff */
[----:B------:R-:W-:Y:S04]  /*6110*/  ISETP.NE.U32.AND P2, PT, R3, 0x1, PT ;  /* 0x000000010300780c */ /* 0x000fe80003f45070 */
[----:B------:R-:W-:Y:S01]  /*6120*/  P2R R64, PR, RZ, 0x4 ;  /* 0x00000004ff407803 */ /* 0x000fe20000000000 */
[----:B------:R4:W3:Y:S01]  /*6130*/  SYNCS.PHASECHK.TRANS64.TRYWAIT P0, [R26+URZ+0xc0], R2 ;  /* 0x0000c0021a0075a7 */ /* 0x0008e200080011ff */
[C---:B-1----:R-:W-:Y:S01]  /*6140*/  IMAD.SHL.U32 R0, R25.reuse, 0x40, RZ ;  /* 0x0000004019007824 */ /* 0x042fe200078e00ff */
[----:B------:R-:W-:Y:S04]  /*6150*/  LOP3.LUT R25, R25, 0xffe, RZ, 0xc0, !PT ;  /* 0x00000ffe19197812 */ /* 0x000fe800078ec0ff */
[----:B------:R-:W-:Y:S01]  /*6160*/  LOP3.LUT R0, R0, 0xffffff80, RZ, 0xc0, !PT ;  /* 0xffffff8000007812 */ /* 0x000fe200078ec0ff */
[----:B------:R-:W-:Y:S04]  /*6170*/  IMAD.IADD R25, R22, 0x1, -R25 ;  /* 0x0000000116197824 */ /* 0x000fe800078e0a19 */
[----:B------:R-:W-:Y:S04]  /*6180*/  IMAD.IADD R0, R23, 0x1, R0 ;  /* 0x0000000117007824 */ /* 0x000fe800078e0200 */
[----:B------:R-:W-:Y:S01]  /*6190*/  IMAD R25, R25, 0x100000, R0 ;  /* 0x0010000019197824 */ /* 0x000fe200078e0200 */
[----:B--2---:R-:W-:Y:S01]  /*61a0*/  @P5 SEL R63, RZ, 0x1, !P1 ;  /* 0x00000001ff3f5807 */ /* 0x004fe20004800000 */
[----:B----4-:R-:W-:Y:S06]  /*61b0*/  @!P5 BRA `(.L_x_99) ;  /* 0x000000000044d947 */ /* 0x010fec0003800000 */
[----:B------:R-:W-:Y:S01]  /*61c0*/  IMAD.MOV.U32 R38, RZ, RZ, RZ ;  /* 0x000000ffff267224 */ /* 0x000fe200078e00ff */
[----:B------:R-:W-:Y:S01]  /*61d0*/  ISETP.NE.AND P1, PT, R63, RZ, PT ;  /* 0x000000ff3f00720c */ /* 0x000fe20003f25270 */
[----:B------:R-:W-:Y:S01]  /*61e0*/  BSSY B0, `(.L_x_100) ;  /* 0x0000008000007945 */ /* 0x000fe20003800000 */
[----:B------:R-:W-:Y:S02]  /*61f0*/  CS2R R30, SRZ ;  /* 0x00000000001e7805 */ /* 0x000fe4000001ff00 */
[----:B------:R-:W-:Y:S02]  /*6200*/  CS2R R28, SRZ ;  /* 0x00000000001c7805 */ /* 0x000fe4000001ff00 */
[----:B------:R-:W-:Y:S07]  /*6210*/  CS2R R36, SRZ ;  /* 0x0000000000247805 */ /* 0x000fee000001ff00 */
[----:B------:R-:W-:Y:S05]  /*6220*/  @P1 BRA `(.L_x_101) ;  /* 0x00000000000c1947 */ /* 0x000fea0003800000 */
[----:B------:R-:W-:Y:S04]  /*6230*/  SHF.L.U32 R3, R55, 0x1f, RZ ;  /* 0x0000001f37037819 */ /* 0x000fe800000006ff */
[----:B------:R-:W1:Y:S02]  /*6240*/  SYNCS.PHASECHK.TRANS64.TRYWAIT P1, [UR44+0x50], R3 ;  /* 0x00005003ff0075a7 */ /* 0x000e64000802112c */
[----:B-1----:R-:W-:Y:S05]  /*6250*/  @!P1 BRA `(.L_x_102) ;  /* 0x0000002c00cc9947 */ /* 0x002fea0003800000 */
.L_x_101:
[----:B------:R-:W-:Y:S05]  /*6260*/  BSYNC B0 ;  /* 0x0000000000007941 */ /* 0x000fea0003800000 */
.L_x_100:
[----:B------:R-:W-:Y:S01]  /*6270*/  ISETP.NE.AND P1, PT, R64, RZ, PT ;  /* 0x000000ff4000720c */ /* 0x000fe20003f25270 */
[----:B------:R-:W-:Y:S11]  /*6280*/  HFMA2 R61, -RZ, RZ, 0, 5.9604644775390625e-08 ;  /* 0x00000001ff3d7431 */ /* 0x000ff600000001ff */
[----:B------:R-:W-:Y:S01]  /*6290*/  @!UPT UIADD3 URZ, UPT, UPT, URZ, URZ, URZ ;  /* 0x000000fffffff290 */ /* 0x000fe2000fffe0ff */
[----:B------:R-:W-:Y:S05]  /*62a0*/  @P1 WARPSYNC.ALL ;  /* 0x0000000000001948 */ /* 0x000fea0003800000 */
[----:B------:R2:W4:Y:S04]  /*62b0*/  @P1 LDSM.16.M88.4 R28, [R62+UR44+0x200] ;  /* 0x0002002c3e1c183b */ /* 0x0005280008000200 */
[----:B------:R2:W1:Y:S02]  /*62c0*/  @P1 LDSM.16.M88.4 R36, [R59+0x200] ;  /* 0x000200003b24183b */ /* 0x0004640000000200 */
.L_x_99:
[----:B------:R-:W-:Y:S05]  /*62d0*/  BSYNC B1 ;  /* 0x0000000000017941 */ /* 0x000fea0003800000 */
.L_x_98:
[----:B-1----:R-:W-:Y:S04]  /*62e0*/  SHF.R.U32.HI R0, RZ, 0x15, R25 ;  /* 0x00000015ff007819 */ /* 0x002fe80000011619 */
[----:B------:R-:W-:Y:S01]  /*62f0*/  LOP3.LUT P1, RZ, R0, 0x3, R46, 0x48, !PT ;  /* 0x0000000300ff7812 */ /* 0x000fe2000782482e */
[----:B------:R-:W-:Y:S01]  /*6300*/  @!UPT UIADD3 URZ, UPT, UPT, URZ, URZ, URZ ;  /* 0x000000fffffff290 */ /* 0x000fe2000fffe0ff */
[----:B---3--:R-:W-:Y:S11]  /*6310*/  @P0 BRA `(.L_x_103) ;  /* 0x0000000000080947 */ /* 0x008ff60003800000 */
[----:B------:R-:W1:Y:S02]  /*6320*/  SYNCS.PHASECHK.TRANS64.TRYWAIT P0, [R26+URZ+0xc0], R2 ;  /* 0x0000c0021a0075a7 */ /* 0x000e6400080011ff */
[----:B-1----:R-:W-:Y:S05]  /*6330*/  @!P0 BRA `(.L_x_104) ;  /* 0x0000002c00ac8947 */ /* 0x002fea0003800000 */
.L_x_103:
[----:B------:R-:W-:Y:S05]  /*6340*/  @!P1 BRA `(.L_x_105) ;  /* 0x0000000000409947 */ /* 0x000fea0003800000 */
[----:B------:R-:W3:Y:S01]  /*6350*/  LDCU.64 UR8, c[0x4][0x70] ;  /* 0x01000e00ff0877ac */ /* 0x000ee20008000a00 */
[----:B------:R-:W-:Y:S01]  /*6360*/  MOV R3, 0x0 ;  /* 0x0000000000037802 */ /* 0x000fe20000000f00 */
[----:B------:R-:W-:Y:S02]  /*6370*/  HFMA2 R12, -RZ, RZ, 0, 5.9604644775390625e-08 ;  /* 0x00000001ff0c7431 */ /* 0x000fe400000001ff */
[----:B------:R-:W-:Y:S02]  /*6380*/  IMAD.MOV.U32 R8, RZ, RZ, 0x192 ;  /* 0x00000192ff087424 */ /* 0x000fe400078e00ff */
[----:B------:R-:W-:Y:S01]  /*6390*/  IMAD.MOV.U32 R13, RZ, RZ, RZ ;  /* 0x000000ffff0d7224 */ /* 0x000fe200078e00ff */
[----:B------:R-:W5:Y:S01]  /*63a0*/  LDCU.64 UR6, c[0x4][0x78] ;  /* 0x01000f00ff0677ac */ /* 0x000f620008000a00 */
[----:B-1----:R-:W1:Y:S01]  /*63b0*/  LDC.64 R2, c[0x4][R3] ;  /* 0x0100000003027b82 */ /* 0x002e620000000a00 */
[----:B------:R-:W2:Y:S01]  /*63c0*/  LDCU.64 UR4, c[0x4][0x10] ;  /* 0x01000200ff0477ac */ /* 0x000ea20008000a00 */
[----:B---3--:R-:W-:Y:S01]  /*63d0*/  MOV R5, UR9 ;  /* 0x0000000900057c02 */ /* 0x008fe20008000f00 */
[----:B------:R-:W-:Y:S01]  /*63e0*/  IMAD.U32 R4, RZ, RZ, UR8 ;  /* 0x00000008ff047e24 */ /* 0x000fe2000f8e00ff */
[----:B-----5:R-:W-:Y:S01]  /*63f0*/  MOV R7, UR7 ;  /* 0x0000000700077c02 */ /* 0x020fe20008000f00 */
[----:B------:R-:W-:Y:S01]  /*6400*/  IMAD.U32 R6, RZ, RZ, UR6 ;  /* 0x00000006ff067e24 */ /* 0x000fe2000f8e00ff */
[----:B--2---:R-:W-:Y:S01]  /*6410*/  MOV R11, UR5 ;  /* 0x00000005000b7c02 */ /* 0x004fe20008000f00 */
[----:B------:R-:W-:Y:S02]  /*6420*/  IMAD.U32 R10, RZ, RZ, UR4 ;  /* 0x00000004ff0a7e24 */ /* 0x000fe4000f8e00ff */
[----:B------:R-:W-:Y:S07]  /*6430*/  LEPC R20, `(.L_x_105) ;  /* 0x000000001014794e */ /* 0x000fee0000000000 */
[----:B-1--4-:R-:W-:Y:S05]  /*6440*/  CALL.ABS.NOINC R2 ;  /* 0x0000000002007343 */ /* 0x012fea0003c00000 */
.L_x_105:
[----:B----4-:R-:W-:Y:S01]  /*6450*/  SHF.L.U32 R3, R28, 0x10, RZ ;  /* 0x000000101c037819 */ /* 0x010fe200000006ff */
[----:B------:R-:W-:Y:S05]  /*6460*/  WARPSYNC.ALL ;  /* 0x0000000000007948 */ /* 0x000fea0003800000 */
[----:B------:R-:W-:Y:S01]  /*6470*/  R2UR UR4, R25 ;  /* 0x00000000190472ca */ /* 0x000fe200000e0000 */
[----:B------:R-:W-:Y:S01]  /*6480*/  BSSY.RECONVERGENT B0, `(.L_x_106) ;  /* 0x000004e000007945 */ /* 0x000fe20003800200 */
[C---:B------:R-:W-:Y:S02]  /*6490*/  SHF.L.U32 R20, R29.reuse, 0x10, RZ ;  /* 0x000000101d147819 */ /* 0x040fe400000006ff */
[----:B------:R-:W-:Y:S02]  /*64a0*/  LOP3.LUT R21, R29, 0xffff0000, RZ, 0xc0, !PT ;  /* 0xffff00001d157812 */ /* 0x000fe400078ec0ff */
[----:B------:R-:W-:Y:S07]  /*64b0*/  ISETP.NE.AND P0, PT, R57, RZ, PT ;  /* 0x000000ff3900720c */ /* 0x000fee0003f05270 */
[----:B------:R-:W3:Y:S02]  /*64c0*/  LDTM.16dp256bit.x4 R4, tmem[UR4] ;  /* 0x00000004000479ee */ /* 0x000ee40008120000 */
[----:B---3--:R-:W-:Y:S01]  /*64d0*/  FMUL R0, R24, R4 ;  /* 0x0000000418007220 */ /* 0x008fe20000400000 */
[----:B------:R-:W-:Y:S01]  /*64e0*/  LOP3.LUT R4, R28, 0xffff0000, RZ, 0xc0, !PT ;  /* 0xffff00001c047812 */ /* 0x000fe200078ec0ff */
[C---:B-1----:R-:W-:Y:S01]  /*64f0*/  FMUL R2, R24.reuse, R5 ;  /* 0x0000000518027220 */ /* 0x042fe20000400000 */
[C---:B------:R-:W-:Y:S01]  /*6500*/  FMUL R7, R24.reuse, R7 ;  /* 0x0000000718077220 */ /* 0x040fe20000400000 */
[C---:B------:R-:W-:Y:S01]  /*6510*/  FFMA R0, R27.reuse, R3, R0 ;  /* 0x000000031b007223 */ /* 0x040fe20000000000 */
[C---:B------:R-:W-:Y:S01]  /*6520*/  FMUL R3, R24.reuse, R6 ;  /* 0x0000000618037220 */ /* 0x040fe20000400000 */
[C---:B------:R-:W-:Y:S01]  /*6530*/  FFMA R2, R27.reuse, R4, R2 ;  /* 0x000000041b027223 */ /* 0x040fe20000000002 */
[C---:B------:R-:W-:Y:S01]  /*6540*/  FMUL R4, R24.reuse, R8 ;  /* 0x0000000818047220 */ /* 0x040fe20000400000 */
[C---:B------:R-:W-:Y:S01]  /*6550*/  FMUL R8, R24.reuse, R12 ;  /* 0x0000000c18087220 */ /* 0x040fe20000400000 */
[----:B------:R-:W-:Y:S01]  /*6560*/  FMUL R12, R24, R16 ;  /* 0x00000010180c7220 */ /* 0x000fe20000400000 */
[----:B------:R-:W-:Y:S01]  /*6570*/  SHF.L.U32 R16, R30, 0x10, RZ ;  /* 0x000000101e107819 */ /* 0x000fe200000006ff */
[C---:B------:R-:W-:Y:S01]  /*6580*/  FFMA R3, R27.reuse, R20, R3 ;  /* 0x000000141b037223 */ /* 0x040fe20000000003 */
[----:B------:R-:W-:Y:S01]  /*6590*/  F2FP.BF16.F32.PACK_AB R32, R2, R0 ;  /* 0x000000000220723e */ /* 0x000fe200000010ff */
[C---:B------:R-:W-:Y:S01]  /*65a0*/  FFMA R7, R27.reuse, R21, R7 ;  /* 0x000000151b077223 */ /* 0x040fe20000000007 */
[----:B------:R-:W-:Y:S01]  /*65b0*/  LOP3.LUT R0, R30, 0xffff0000, RZ, 0xc0, !PT ;  /* 0xffff00001e007812 */ /* 0x000fe200078ec0ff */
[----:B------:R-:W-:Y:S01]  /*65c0*/  FFMA R4, R27, R16, R4 ;  /* 0x000000101b047223 */ /* 0x000fe20000000004 */
[C---:B------:R-:W-:Y:S01]  /*65d0*/  SHF.L.U32 R2, R31.reuse, 0x10, RZ ;  /* 0x000000101f027819 */ /* 0x040fe200000006ff */
[C---:B------:R-:W-:Y:S01]  /*65e0*/  FMUL R5, R24.reuse, R9 ;  /* 0x0000000918057220 */ /* 0x040fe20000400000 */
[----:B------:R-:W-:Y:S01]  /*65f0*/  LOP3.LUT R16, R31, 0xffff0000, RZ, 0xc0, !PT ;  /* 0xffff00001f107812 */ /* 0x000fe200078ec0ff */
[----:B------:R-:W-:Y:S01]  /*6600*/  FMUL R6, R24, R10 ;  /* 0x0000000a18067220 */ /* 0x000fe20000400000 */
[----:B------:R-:W-:Y:S01]  /*6610*/  F2FP.BF16.F32.PACK_AB R33, R7, R3 ;  /* 0x000000030721723e */ /* 0x000fe200000010ff */
[C---:B------:R-:W-:Y:S01]  /*6620*/  FFMA R5, R27.reuse, R0, R5 ;  /* 0x000000001b057223 */ /* 0x040fe20000000005 */
[C---:B------:R-:W-:Y:S01]  /*6630*/  SHF.L.U32 R0, R36.reuse, 0x10, RZ ;  /* 0x0000001024007819 */ /* 0x040fe200000006ff */
[----:B------:R-:W-:Y:S01]  /*6640*/  FFMA R6, R27, R2, R6 ;  /* 0x000000021b067223 */ /* 0x000fe20000000006 */
[----:B------:R-:W-:Y:S01]  /*6650*/  LOP3.LUT R2, R36, 0xffff0000, RZ, 0xc0, !PT ;  /* 0xffff000024027812 */ /* 0x000fe200078ec0ff */
[C---:B------:R-:W-:Y:S01]  /*6660*/  FMUL R11, R24.reuse, R11 ;  /* 0x0000000b180b7220 */ /* 0x040fe20000400000 */
[----:B------:R-:W-:Y:S01]  /*6670*/  SHF.L.U32 R3, R37, 0x10, RZ ;  /* 0x0000001025037819 */ /* 0x000fe200000006ff */
[C---:B------:R-:W-:Y:S01]  /*6680*/  FMUL R9, R24.reuse, R13 ;  /* 0x0000000d18097220 */ /* 0x040fe20000400000 */
[----:B------:R-:W-:Y:S01]  /*6690*/  F2FP.BF16.F32.PACK_AB R34, R5, R4 ;  /* 0x000000040522723e */ /* 0x000fe200000010ff */
[C---:B------:R-:W-:Y:S01]  /*66a0*/  FMUL R10, R24.reuse, R14 ;  /* 0x0000000e180a7220 */ /* 0x040fe20000400000 */
[C---:B------:R-:W-:Y:S01]  /*66b0*/  FFMA R11, R27.reuse, R16, R11 ;  /* 0x000000101b0b7223 */ /* 0x040fe2000000000b */
[C---:B------:R-:W-:Y:S01]  /*66c0*/  FFMA R8, R27.reuse, R0, R8 ;  /* 0x000000001b087223 */ /* 0x040fe20000000008 */
[----:B------:R-:W-:Y:S01]  /*66d0*/  FFMA R9, R27, R2, R9 ;  /* 0x000000021b097223 */ /* 0x000fe20000000009 */
[----:B------:R-:W-:Y:S01]  /*66e0*/  LOP3.LUT R0, R37, 0xffff0000, RZ, 0xc0, !PT ;  /* 0xffff000025007812 */ /* 0x000fe200078ec0ff */
[----:B------:R-:W-:Y:S01]  /*66f0*/  FFMA R10, R27, R3, R10 ;  /* 0x000000031b0a7223 */ /* 0x000fe2000000000a */
[----:B------:R-:W-:Y:S01]  /*6700*/  FMUL R15, R24, R15 ;  /* 0x0000000f180f7220 */ /* 0x000fe20000400000 */
[----:B------:R-:W-:Y:S01]  /*6710*/  SHF.L.U32 R2, R38, 0x10, RZ ;  /* 0x0000001026027819 */ /* 0x000fe200000006ff */
[----:B------:R-:W-:Y:S01]  /*6720*/  FMUL R13, R24, R17 ;  /* 0x00000011180d7220 */ /* 0x000fe20000400000 */
[----:B------:R-:W-:Y:S01]  /*6730*/  LOP3.LUT R3, R38, 0xffff0000, RZ, 0xc0, !PT ;  /* 0xffff000026037812 */ /* 0x000fe200078ec0ff */
[C---:B------:R-:W-:Y:S01]  /*6740*/  FMUL R14, R24.reuse, R18 ;  /* 0x00000012180e7220 */ /* 0x040fe20000400000 */
[----:B------:R-:W-:Y:S01]  /*6750*/  SHF.L.U32 R4, R39, 0x10, RZ ;  /* 0x0000001027047819 */ /* 0x000fe200000006ff */
[----:B------:R-:W-:Y:S01]  /*6760*/  FFMA R15, R27, R0, R15 ;  /* 0x000000001b0f7223 */ /* 0x000fe2000000000f */
[----:B------:R-:W-:Y:S01]  /*6770*/  LOP3.LUT R5, R39, 0xffff0000, RZ, 0xc0, !PT ;  /* 0xffff000027057812 */ /* 0x000fe200078ec0ff */
[----:B------:R-:W-:Y:S01]  /*6780*/  FMUL R19, R24, R19 ;  /* 0x0000001318137220 */ /* 0x000fe20000400000 */
[C---:B------:R-:W-:Y:S01]  /*6790*/  FFMA R12, R27.reuse, R2, R12 ;  /* 0x000000021b0c7223 */ /* 0x040fe2000000000c */
[C---:B------:R-:W-:Y:S01]  /*67a0*/  FFMA R13, R27.reuse, R3, R13 ;  /* 0x000000031b0d7223 */ /* 0x040fe2000000000d */
[C---:B------:R-:W-:Y:S01]  /*67b0*/  FFMA R14, R27.reuse, R4, R14 ;  /* 0x000000041b0e7223 */ /* 0x040fe2000000000e */
[----:B------:R-:W-:Y:S01]  /*67c0*/  FFMA R19, R27, R5, R19 ;  /* 0x000000051b137223 */ /* 0x000fe20000000013 */
[----:B------:R-:W-:Y:S02]  /*67d0*/  F2FP.BF16.F32.PACK_AB R35, R11, R6 ;  /* 0x000000060b23723e */ /* 0x000fe400000010ff */
[----:B------:R-:W-:Y:S02]  /*67e0*/  F2FP.BF16.F32.PACK_AB R8, R9, R8 ;  /* 0x000000080908723e */ /* 0x000fe400000010ff */
[----:B------:R-:W-:Y:S01]  /*67f0*/  F2FP.BF16.F32.PACK_AB R9, R15, R10 ;  /* 0x0000000a0f09723e */ /* 0x000fe200000010ff */
[----:B------:R1:W-:Y:S01]  /*6800*/  STSM.16.M88.4 [R60+0x200], R32 ;  /* 0x000200203c007844 */ /* 0x0003e20000000200 */
[----:B------:R-:W-:Y:S02]  /*6810*/  F2FP.BF16.F32.PACK_AB R10, R13, R12 ;  /* 0x0000000c0d0a723e */ /* 0x000fe400000010ff */
[----:B------:R-:W-:Y:S05]  /*6820*/  F2FP.BF16.F32.PACK_AB R11, R19, R14 ;  /* 0x0000000e130b723e */ /* 0x000fea00000010ff */
[----:B------:R1:W-:Y:S01]  /*6830*/  STSM.16.M88.4 [R59+0x200], R8 ;  /* 0x000200083b007844 */ /* 0x0003e20000000200 */
[----:B------:R-:W-:Y:S01]  /*6840*/  @!PT LDS RZ, [RZ] ;  /* 0x00000000fffff984 */ /* 0x000fe20000000800 */
[----:B------:R-:W-:Y:S01]  /*6850*/  @!PT LDS RZ, [RZ] ;  /* 0x00000000fffff984 */ /* 0x000fe20000000800 */
[----:B------:R-:W-:Y:S01]  /*6860*/  @!PT LDS RZ, [RZ] ;  /* 0x00000000fffff984 */ /* 0x000fe20000000800 */
[----:B------:R-:W-:Y:S01]  /*6870*/  @!PT LDS RZ, [RZ] ;  /* 0x00000000fffff984 */ /* 0x000fe20000000800 */
[----:B------:R3:W-:Y:S07]  /*6880*/  MEMBAR.ALL.CTA ;  /* 0x0000000000007992 */ /* 0x0007ee0000008000 */
[----:B---3--:R-:W3:Y:S02]  /*6890*/  FENCE.VIEW.ASYNC.S ;  /* 0x00000000000073c6 */ /* 0x008ee40000000000 */
[----:B---3--:R-:W-:Y:S06]  /*68a0*/  BAR.SYNC.DEFER_BLOCKING 0x1, 0x80 ;  /* 0x0042000000007b1d */ /* 0x008fec0000010000 */
[----:B------:R-:W-:Y:S05]  /*68b0*/  @P0 BRA `(.L_x_107) ;  /* 0x0000000000280947 */ /* 0x000fea0003800000 */
[----:B------:R-:W3:Y:S01]  /*68c0*/  LDCU.64 UR6, c[0x0][0x348] ;  /* 0x00006900ff0677ac */ /* 0x000ee20008000a00 */
[----:B------:R-:W-:Y:S01]  /*68d0*/  UIADD3 UR4, UPT, UPT, UR44, 0x200, URZ ;  /* 0x000002002c047890 */ /* 0x000fe2000fffe0ff */
[----:B------:R-:W-:Y:S05]  /*68e0*/  UMOV UR51, UR36 ;  /* 0x0000002400337c82 */ /* 0x000fea0008000000 */
[----:B------:R-:W-:Y:S04]  /*68f0*/  MOV R50, UR4 ;  /* 0x0000000400327c02 */ /* 0x000fe80008000f00 */
[----:B------:R-:W-:Y:S01]  /*6900*/  R2UR UR48, R50 ;  /* 0x00000000323072ca */ /* 0x000fe200000e0000 */
[----:B---3--:R-:W-:Y:S04]  /*6910*/  UIADD3 UR4, UP0, UPT, UR6, 0x680, URZ ;  /* 0x0000068006047890 */ /* 0x008fe8000ff1e0ff */
[----:B------:R-:W-:Y:S09]  /*6920*/  UIADD3.X UR5, UPT, UPT, URZ, UR7, URZ, UP0, !UPT ;  /* 0x00000007ff057290 */ /* 0x000ff200087fe4ff */
[----:B------:R3:W-:Y:S01]  /*6930*/  UTMASTG.3D [UR48], [UR4] ;  /* 0x00000030040073b5 */ /* 0x0007e20008010000 */
[----:B------:R0:W-:Y:S01]  /*6940*/  UTMACMDFLUSH ;  /* 0x00000000000079b7 */ /* 0x0001e20000000000 */
[----:B---3--:R-:W-:Y:S04]  /*6950*/  DEPBAR.LE SB0, 0x1 ;  /* 0x000080400000791a */ /* 0x008fe80000000000 */
.L_x_107:
[----:B------:R-:W-:Y:S05]  /*6960*/  BSYNC.RECONVERGENT B0 ;  /* 0x0000000000007941 */ /* 0x000fea0003800200 */
.L_x_106:
[----:B------:R-:W-:Y:S01]  /*6970*/  BAR.SYNC.DEFER_BLOCKING 0x1, 0x80 ;  /* 0x0042000000007b1d */ /* 0x000fe20000010000 */
[----:B------:R-:W-:Y:S01]  /*6980*/  ISETP.NE.AND P1, PT, R58, RZ, PT ;  /* 0x000000ff3a00720c */ /* 0x000fe20003f25270 */
[----:B------:R-:W-:Y:S01]  /*6990*/  UISETP.NE.AND UP0, UPT, UR47, URZ, UPT ;  /* 0x000000ff2f00728c */ /* 0x000fe2000bf05270 */
[----:B------:R-:W-:Y:S11]  /*69a0*/  LEA R4, R61, UR44, 0x3 ;  /* 0x0000002c3d047c11 */ /* 0x000ff6000f8e18ff */
[----:B------:R-:W-:Y:S01]  /*69b0*/  @P1 SHF.L.U32 R3, R55, 0x1f, RZ ;  /* 0x0000001f37031819 */ /* 0x000fe200000006ff */
[----:B------:R-:W-:Y:S06]  /*69c0*/  BRA.U !UP0, `(.L_x_108) ;  /* 0x0000000108247547 */ /* 0x000fec000b800000 */
[----:B------:R-:W3:Y:S01]  /*69d0*/  S2R R0, SR_CgaCtaId ;  /* 0x0000000000007919 */ /* 0x000ee20000008800 */
[----:B------:R-:W-:Y:S01]  /*69e0*/  IMAD.U32 R2, RZ, RZ, UR46 ;  /* 0x0000002eff027e24 */ /* 0x000fe2000f8e00ff */
[----:B------:R-:W-:Y:S04]  /*69f0*/  UIADD3 UR4, UPT, UPT, UR46, 0x1, URZ ;  /* 0x000000012e047890 */ /* 0x000fe8000fffe0ff */
[----:B------:R-:W-:Y:S01]  /*6a00*/  @P1 LEA R2, R2, UR44, 0x3 ;  /* 0x0000002c02021c11 */ /* 0x000fe2000f8e18ff */
[----:B------:R-:W-:Y:S04]  /*6a10*/  UISETP.NE.AND UP0, UPT, UR4, 0x4, UPT ;  /* 0x000000040400788c */ /* 0x000fe8000bf05270 */
[----:B------:R-:W-:Y:S01]  /*6a20*/  @P1 VIADD R2, R2, 0x70 ;  /* 0x0000007002021836 */ /* 0x000fe20000000000 */
[----:B------:R-:W-:Y:S04]  /*6a30*/  USEL UR46, UR4, URZ, UP0 ;  /* 0x000000ff042e7287 */ /* 0x000fe80008000000 */
[----:B---3--:R-:W-:Y:S04]  /*6a40*/  @P1 PRMT R0, R0, 0x654, R2 ;  /* 0x0000065400001816 */ /* 0x008fe80000000002 */
[----:B------:R3:W-:Y:S04]  /*6a50*/  @P1 SYNCS.ARRIVE.TRANS64.RED.A1T0 RZ, [R0+URZ], RZ ;  /* 0x000000ff00ff19a7 */ /* 0x0007e800081004ff */
.L_x_108:
[----:B------:R-:W4:Y:S01]  /*6a60*/  @P1 SYNCS.PHASECHK.TRANS64.TRYWAIT P0, [R4+URZ+0x50], R3 ;  /* 0x00005003040015a7 */ /* 0x000f2200080011ff */
[----:B------:R-:W-:Y:S01]  /*6a70*/  BSSY B1, `(.L_x_109) ;  /* 0x0000013000017945 */ /* 0x000fe20003800000 */
[----:B----4-:R-:W-:Y:S03]  /*6a80*/  @P1 SEL R63, RZ, 0x1, !P0 ;  /* 0x00000001ff3f1807 */ /* 0x010fe60004000000 */
[----:B------:R-:W-:Y:S05]  /*6a90*/  @!P1 BRA `(.L_x_110) ;  /* 0x0000000000409947 */ /* 0x000fea0003800000 */
[----:B------:R-:W-:Y:S01]  /*6aa0*/  ISETP.NE.AND P1, PT, R64, RZ, PT ;  /* 0x000000ff4000720c */ /* 0x000fe20003f25270 */
[----:B------:R-:W-:Y:S01]  /*6ab0*/  BSSY B0, `(.L_x_111) ;  /* 0x0000009000007945 */ /* 0x000fe20003800000 */
[----:B------:R-:W-:Y:S11]  /*6ac0*/  ISETP.NE.AND P0, PT, R63, RZ, PT ;  /* 0x000000ff3f00720c */ /* 0x000ff60003f05270 */
[----:B------:R-:W-:Y:S05]  /*6ad0*/  @P1 IMAD R3, R61, 0x1000, R62 ;  /* 0x000010003d031824 */ /* 0x000fea00078e023e */
[----:B------:R-:W-:Y:S05]  /*6ae0*/  @P1 IADD3 R2, PT, PT, R3, UR44, RZ ;  /* 0x0000002c03021c10 */ /* 0x000fea000fffe0ff */
[----:B------:R-:W-:Y:S01]  /*6af0*/  @P1 IMAD.IADD R2, R56, 0x1, R2 ;  /* 0x0000000138021824 */ /* 0x000fe200078e0202 */
[----:B------:R-:W-:Y:S06]  /*6b00*/  @P0 BRA `(.L_x_112) ;  /* 0x00000000000c0947 */ /* 0x000fec0003800000 */
[----:B---3--:R-:W-:Y:S04]  /*6b10*/  SHF.L.U32 R0, R55, 0x1f, RZ ;  /* 0x0000001f37007819 */ /* 0x008fe800000006ff */
[----:B------:R-:W3:Y:S02]  /*6b20*/  SYNCS.PHASECHK.TRANS64.TRYWAIT P0, [R4+URZ+0x50], R0 ;  /* 0x00005000040075a7 */ /* 0x000ee400080011ff */
[----:B---3--:R-:W-:Y:S05]  /*6b30*/  @!P0 BRA `(.L_x_113) ;  /* 0x0000002400c08947 */ /* 0x008fea0003800000 */
.L_x_112:
[----:B------:R-:W-:Y:S05]  /*6b40*/  BSYNC B0 ;  /* 0x0000000000007941 */ /* 0x000fea0003800000 */
.L_x_111:
[----:B------:R-:W-:Y:S02]  /*6b50*/  ISETP.NE.AND P0, PT, R64, RZ, PT ;  /* 0x000000ff4000720c */ /* 0x000fe40003f05270 */
[----:B------:R-:W-:Y:S11]  /*6b60*/  IADD3 R61, PT, PT, R61, 0x1, RZ ;  /* 0x000000013d3d7810 */ /* 0x000ff60007ffe0ff */
[----:B------:R-:W-:Y:S05]  /*6b70*/  @P0 WARPSYNC.ALL ;  /* 0x0000000000000948 */ /* 0x000fea0003800000 */
[----:B------:R4:W1:Y:S04]  /*6b80*/  @P0 LDSM.16.M88.4 R28, [R3+UR44+0x200] ;  /* 0x0002002c031c083b */ /* 0x0008680008000200 */
[----:B------:R4:W1:Y:S02]  /*6b90*/  @P0 LDSM.16.M88.4 R36, [R2+0x200] ;  /* 0x000200000224083b */ /* 0x0008640000000200 */
.L_x_110:
[----:B------:R-:W-:Y:S05]  /*6ba0*/  BSYNC B1 ;  /* 0x0000000000017941 */ /* 0x000fea0003800000 */
.L_x_109:
[----:B---3--:R-:W-:Y:S05]  /*6bb0*/  VIADD R0, R25, 0x20 ;  /* 0x0000002019007836 */ /* 0x008fea0000000000 */
[----:B------:R-:W-:Y:S04]  /*6bc0*/  SHF.R.U32.HI R0, RZ, 0x15, R0 ;  /* 0x00000015ff007819 */ /* 0x000fe80000011600 */
[----:B------:R-:W-:Y:S11]  /*6bd0*/  LOP3.LUT P0, RZ, R0, 0x3, R46, 0x48, !PT ;  /* 0x0000000300ff7812 */ /* 0x000ff6000780482e */
[----:B------:R-:W-:Y:S02]  /*6be0*/  @!UPT UIADD3 URZ, UPT, UPT, URZ, URZ, URZ ;  /* 0x000000fffffff290 */ /* 0x000fe4000fffe0ff */
[----:B------:R-:W-:Y:S05]  /*6bf0*/  @!P0 BRA `(.L_x_114) ;  /* 0x0000000000408947 */ /* 0x000fea0003800000 */
[----:B------:R-:W3:Y:S01]  /*6c00*/  LDCU.64 UR8, c[0x4][0x70] ;  /* 0x01000e00ff0877ac */ /* 0x000ee20008000a00 */
[----:B----4-:R-:W-:Y:S01]  /*6c10*/  MOV R3, 0x0 ;  /* 0x0000000000037802 */ /* 0x010fe20000000f00 */
[----:B------:R-:W-:Y:S02]  /*6c20*/  HFMA2 R12, -RZ, RZ, 0, 5.9604644775390625e-08 ;  /* 0x00000001ff0c7431 */ /* 0x000fe400000001ff */
[----:B-1----:R-:W-:Y:S02]  /*6c30*/  IMAD.MOV.U32 R8, RZ, RZ, 0x192 ;  /* 0x00000192ff087424 */ /* 0x002fe400078e00ff */
[----:B------:R-:W-:Y:S01]  /*6c40*/  IMAD.MOV.U32 R13, RZ, RZ, RZ ;  /* 0x000000ffff0d7224 */ /* 0x000fe200078e00ff */
[----:B------:R-:W1:Y:S01]  /*6c50*/  LDCU.64 UR6, c[0x4][0x78] ;  /* 0x01000f00ff0677ac */ /* 0x000e620008000a00 */
[----:B------:R-:W4:Y:S01]  /*6c60*/  LDC.64 R2, c[0x4][R3] ;  /* 0x0100000003027b82 */ /* 0x000f220000000a00 */
[----:B------:R-:W5:Y:S01]  /*6c70*/  LDCU.64 UR4, c[0x4][0x10] ;  /* 0x01000200ff0477ac */ /* 0x000f620008000a00 */
[----:B---3--:R-:W-:Y:S01]  /*6c80*/  MOV R5, UR9 ;  /* 0x0000000900057c02 */ /* 0x008fe20008000f00 */
[----:B------:R-:W-:Y:S01]  /*6c90*/  IMAD.U32 R4, RZ, RZ, UR8 ;  /* 0x00000008ff047e24 */ /* 0x000fe2000f8e00ff */
[----:B-1----:R-:W-:Y:S01]  /*6ca0*/  MOV R7, UR7 ;  /* 0x0000000700077c02 */ /* 0x002fe20008000f00 */
[----:B------:R-:W-:Y:S01]  /*6cb0*/  IMAD.U32 R6, RZ, RZ, UR6 ;  /* 0x00000006ff067e24 */ /* 0x000fe2000f8e00ff */
[----:B-----5:R-:W-:Y:S01]  /*6cc0*/  MOV R11, UR5 ;  /* 0x00000005000b7c02 */ /* 0x020fe20008000f00 */
[----:B------:R-:W-:Y:S02]  /*6cd0*/  IMAD.U32 R10, RZ, RZ, UR4 ;  /* 0x00000004ff0a7e24 */ /* 0x000fe4000f8e00ff */
[----:B------:R-:W-:Y:S07]  /*6ce0*/  LEPC R20, `(.L_x_114) ;  /* 0x000000001014794e */ /* 0x000fee0000000000 */
[----:B--2-4-:R-:W-:Y:S05]  /*6cf0*/  CALL.ABS.NOINC R2 ;  /* 0x0000000002007343 */ /* 0x014fea0003c00000 */
.L_x_114:
[----:B-1--4-:R-:W-:Y:S01]  /*6d00*/  SHF.L.U32 R3, R28, 0x10, RZ ;  /* 0x000000101c037819 */ /* 0x012fe200000006ff */
[----:B------:R-:W-:Y:S05]  /*6d10*/  WARPSYNC.ALL ;  /* 0x0000000000007948 */ /* 0x000fea0003800000 */
[----:B------:R-:W-:Y:S01]  /*6d20*/  R2UR UR4, R25 ;  /* 0x00000000190472ca */ /* 0x000fe200000e0000 */
[----:B------:R-:W1:Y:S01]  /*6d30*/  S2R R65, SR_CgaCtaId ;  /* 0x0000000000417919 */ /* 0x000e620000008800 */
[C---:B------:R-:W-:Y:S01]  /*6d40*/  SHF.L.U32 R20, R29.reuse, 0x10, RZ ;  /* 0x000000101d147819 */ /* 0x040fe200000006ff */
[----:B------:R-:W-:Y:S01]  /*6d50*/  BSSY.RECONVERGENT B0, `(.L_x_115) ;  /* 0x0000054000007945 */ /* 0x000fe20003800200 */
[----:B------:R-:W-:Y:S02]  /*6d60*/  LOP3.LUT R21, R29, 0xffff0000, RZ, 0xc0, !PT ;  /* 0xffff00001d157812 */ /* 0x000fe400078ec0ff */
[----:B------:R-:W-:Y:S02]  /*6d70*/  ISETP.NE.AND P6, PT, R58, RZ, PT ;  /* 0x000000ff3a00720c */ /* 0x000fe40003fc5270 */
[----:B------:R-:W-:Y:S05]  /*6d80*/  ISETP.NE.AND P0, PT, R57, RZ, PT ;  /* 0x000000ff3900720c */ /* 0x000fea0003f05270 */
[----:B------:R-:W3:Y:S02]  /*6d90*/  LDTM.16dp256bit.x4 R4, tmem[UR4+0x20] ;  /* 0x00002004000479ee */ /* 0x000ee40008120000 */
[----:B---3--:R-:W-:Y:S01]  /*6da0*/  FMUL R0, R24, R4 ;  /* 0x0000000418007220 */ /* 0x008fe20000400000 */
[----:B------:R-:W-:Y:S01]  /*6db0*/  LOP3.LUT R4, R28, 0xffff0000, RZ, 0xc0, !PT ;  /* 0xffff00001c047812 */ /* 0x000fe200078ec0ff */
[C---:B------:R-:W-:Y:S01]  /*6dc0*/  FMUL R2, R24.reuse, R5 ;  /* 0x0000000518027220 */ /* 0x040fe20000400000 */
[C---:B------:R-:W-:Y:S01]  /*6dd0*/  FMUL R7, R24.reuse, R7 ;  /* 0x0000000718077220 */ /* 0x040fe20000400000 */
[C---:B------:R-:W-:Y:S01]  /*6de0*/  FFMA R0, R27.reuse, R3, R0 ;  /* 0x000000031b007223 */ /* 0x040fe20000000000 */
[C---:B------:R-:W-:Y:S01]  /*6df0*/  FMUL R3, R24.reuse, R6 ;  /* 0x0000000618037220 */ /* 0x040fe20000400000 */
[C---:B------:R-:W-:Y:S01]  /*6e00*/  FFMA R2, R27.reuse, R4, R2 ;  /* 0x000000041b027223 */ /* 0x040fe20000000002 */
[C---:B------:R-:W-:Y:S01]  /*6e10*/  FMUL R4, R24.reuse, R8 ;  /* 0x0000000818047220 */ /* 0x040fe20000400000 */
[----:B------:R-:W-:Y:S01]  /*6e20*/  FMUL R8, R24, R12 ;  /* 0x0000000c18087220 */ /* 0x000fe20000400000 */
[C---:B------:R-:W-:Y:S01]  /*6e30*/  FFMA R3, R27.reuse, R20, R3 ;  /* 0x000000141b037223 */ /* 0x040fe20000000003 */
[----:B------:R-:W-:Y:S01]  /*6e40*/  FFMA R7, R27, R21, R7 ;  /* 0x000000151b077223 */ /* 0x000fe20000000007 */
[----:B------:R-:W-:Y:S01]  /*6e50*/  F2FP.BF16.F32.PACK_AB R32, R2, R0 ;  /* 0x000000000220723e */ /* 0x000fe200000010ff */
[----:B------:R-:W-:Y:S01]  /*6e60*/  FMUL R12, R24, R16 ;  /* 0x00000010180c7220 */ /* 0x000fe20000400000 */
[----:B------:R-:W-:Y:S01]  /*6e70*/  SHF.L.U32 R16, R30, 0x10, RZ ;  /* 0x000000101e107819 */ /* 0x000fe200000006ff */
[----:B------:R-:W-:Y:S01]  /*6e80*/  FMUL R5, R24, R9 ;  /* 0x0000000918057220 */ /* 0x000fe20000400000 */
[----:B------:R-:W-:Y:S01]  /*6e90*/  LOP3.LUT R0, R30, 0xffff0000, RZ, 0xc0, !PT ;  /* 0xffff00001e007812 */ /* 0x000fe200078ec0ff */
[C---:B------:R-:W-:Y:S01]  /*6ea0*/  FMUL R6, R24.reuse, R10 ;  /* 0x0000000a18067220 */ /* 0x040fe20000400000 */
[----:B------:R-:W-:Y:S01]  /*6eb0*/  SHF.L.U32 R2, R31, 0x10, RZ ;  /* 0x000000101f027819 */ /* 0x000fe200000006ff */
[----:B------:R-:W-:Y:S01]  /*6ec0*/  FFMA R4, R27, R16, R4 ;  /* 0x000000101b047223 */ /* 0x000fe20000000004 */
[----:B------:R-:W-:Y:S01]  /*6ed0*/  F2FP.BF16.F32.PACK_AB R33, R7, R3 ;  /* 0x000000030721723e */ /* 0x000fe200000010ff */
[----:B------:R-:W-:Y:S01]  /*6ee0*/  FFMA R5, R27, R0, R5 ;  /* 0x000000001b057223 */ /* 0x000fe20000000005 */
[----:B------:R-:W-:Y:S01]  /*6ef0*/  LOP3.LUT R3, R31, 0xffff0000, RZ, 0xc0, !PT ;  /* 0xffff00001f037812 */ /* 0x000fe200078ec0ff */
[----:B------:R-:W-:Y:S01]  /*6f00*/  FMUL R11, R24, R11 ;  /* 0x0000000b180b7220 */ /* 0x000fe20000400000 */
[C---:B------:R-:W-:Y:S01]  /*6f10*/  SHF.L.U32 R0, R36.reuse, 0x10, RZ ;  /* 0x0000001024007819 */ /* 0x040fe200000006ff */
[C---:B------:R-:W-:Y:S01]  /*6f20*/  FFMA R6, R27.reuse, R2, R6 ;  /* 0x000000021b067223 */ /* 0x040fe20000000006 */
[----:B------:R-:W-:Y:S01]  /*6f30*/  LOP3.LUT R2, R36, 0xffff0000, RZ, 0xc0, !PT ;  /* 0xffff000024027812 */ /* 0x000fe200078ec0ff */
[----:B------:R-:W-:Y:S01]  /*6f40*/  FFMA R11, R27, R3, R11 ;  /* 0x000000031b0b7223 */ /* 0x000fe2000000000b */
[----:B------:R-:W-:Y:S01]  /*6f50*/  SHF.L.U32 R3, R37, 0x10, RZ ;  /* 0x0000001025037819 */ /* 0x000fe200000006ff */
[C---:B------:R-:W-:Y:S01]  /*6f60*/  FMUL R9, R24.reuse, R13 ;  /* 0x0000000d18097220 */ /* 0x040fe20000400000 */
[----:B------:R-:W-:Y:S01]  /*6f70*/  F2FP.BF16.F32.PACK_AB R34, R5, R4 ;  /* 0x000000040522723e */ /* 0x000fe200000010ff */
[----:B------:R-:W-:Y:S01]  /*6f80*/  FMUL R10, R24, R14 ;  /* 0x0000000e180a7220 */ /* 0x000fe20000400000 */
[----:B------:R-:W-:Y:S01]  /*6f90*/  SHF.L.U32 R4, R39, 0x10, RZ ;  /* 0x0000001027047819 */ /* 0x000fe200000006ff */
[----:B------:R-:W-:Y:S01]  /*6fa0*/  FFMA R8, R27, R0, R8 ;  /* 0x000000001b087223 */ /* 0x000fe20000000008 */
[----:B------:R-:W-:Y:S01]  /*6fb0*/  LOP3.LUT R0, R37, 0xffff0000, RZ, 0xc0, !PT ;  /* 0xffff000025007812 */ /* 0x000fe200078ec0ff */
[C---:B------:R-:W-:Y:S01]  /*6fc0*/  FFMA R9, R27.reuse, R2, R9 ;  /* 0x000000021b097223 */ /* 0x040fe20000000009 */
[C---:B------:R-:W-:Y:S01]  /*6fd0*/  SHF.L.U32 R2, R38.reuse, 0x10, RZ ;  /* 0x0000001026027819 */ /* 0x040fe200000006ff */
[----:B------:R-:W-:Y:S01]  /*6fe0*/  FFMA R10, R27, R3, R10 ;  /* 0x000000031b0a7223 */ /* 0x000fe2000000000a */
[----:B------:R-:W-:Y:S01]  /*6ff0*/  LOP3.LUT R3, R38, 0xffff0000, RZ, 0xc0, !PT ;  /* 0xffff000026037812 */ /* 0x000fe200078ec0ff */
[C---:B------:R-:W-:Y:S01]  /*7000*/  FMUL R15, R24.reuse, R15 ;  /* 0x0000000f180f7220 */ /* 0x040fe20000400000 */
[----:B------:R-:W-:Y:S01]  /*7010*/  LOP3.LUT R5, R39, 0xffff0000, RZ, 0xc0, !PT ;  /* 0xffff000027057812 */ /* 0x000fe200078ec0ff */
[C---:B------:R-:W-:Y:S01]  /*7020*/  FMUL R13, R24.reuse, R17 ;  /* 0x00000011180d7220 */ /* 0x040fe20000400000 */
[----:B------:R-:W-:Y:S01]  /*7030*/  F2FP.BF16.F32.PACK_AB R35, R11, R6 ;  /* 0x000000060b23723e */ /* 0x000fe200000010ff */
[C---:B------:R-:W-:Y:S01]  /*7040*/  FMUL R14, R24.reuse, R18 ;  /* 0x00000012180e7220 */ /* 0x040fe20000400000 */
[C---:B------:R-:W-:Y:S01]  /*7050*/  FFMA R15, R27.reuse, R0, R15 ;  /* 0x000000001b0f7223 */ /* 0x040fe2000000000f */
[----:B------:R-:W-:Y:S01]  /*7060*/  FMUL R19, R24, R19 ;  /* 0x0000001318137220 */ /* 0x000fe20000400000 */
[----:B------:R-:W-:Y:S01]  /*7070*/  FFMA R12, R27, R2, R12 ;  /* 0x000000021b0c7223 */ /* 0x000fe2000000000c */
[----:B------:R3:W-:Y:S01]  /*7080*/  STSM.16.M88.4 [R60+0x1200], R32 ;  /* 0x001200203c007844 */ /* 0x0007e20000000200 */
[----:B------:R-:W-:Y:S01]  /*7090*/  F2FP.BF16.F32.PACK_AB R8, R9, R8 ;  /* 0x000000080908723e */ /* 0x000fe200000010ff */
[----:B------:R-:W-:Y:S01]  /*70a0*/  FFMA R13, R27, R3, R13 ;  /* 0x000000031b0d7223 */ /* 0x000fe2000000000d */
[----:B------:R-:W-:Y:S01]  /*70b0*/  F2FP.BF16.F32.PACK_AB R9, R15, R10 ;  /* 0x0000000a0f09723e */ /* 0x000fe200000010ff */
[C---:B------:R-:W-:Y:S01]  /*70c0*/  FFMA R14, R27.reuse, R4, R14 ;  /* 0x000000041b0e7223 */ /* 0x040fe2000000000e */
[----:B------:R-:W-:Y:S01]  /*70d0*/  FFMA R19, R27, R5, R19 ;  /* 0x000000051b137223 */ /* 0x000fe20000000013 */
[----:B------:R-:W-:Y:S02]  /*70e0*/  MOV R0, UR46 ;  /* 0x0000002e00007c02 */ /* 0x000fe40008000f00 */
[----:B------:R-:W-:Y:S02]  /*70f0*/  F2FP.BF16.F32.PACK_AB R10, R13, R12 ;  /* 0x0000000c0d0a723e */ /* 0x000fe400000010ff */
[----:B------:R-:W-:Y:S02]  /*7100*/  F2FP.BF16.F32.PACK_AB R11, R19, R14 ;  /* 0x0000000e130b723e */ /* 0x000fe400000010ff */
[----:B------:R-:W-:Y:S02]  /*7110*/  @P6 LEA R0, R0, UR44, 0x3 ;  /* 0x0000002c00006c11 */ /* 0x000fe4000f8e18ff */
[----:B------:R-:W-:Y:S01]  /*7120*/  LEA R2, R61, UR44, 0x3 ;  /* 0x0000002c3d027c11 */ /* 0x000fe2000f8e18ff */
[----:B------:R3:W-:Y:S01]  /*7130*/  STSM.16.M88.4 [R59+0x1200], R8 ;  /* 0x001200083b007844 */ /* 0x0007e20000000200 */
[----:B------:R-:W-:Y:S02]  /*7140*/  @P6 IADD3 R0, PT, PT, R0, 0x70, RZ ;  /* 0x0000007000006810 */ /* 0x000fe40007ffe0ff */
[----:B------:R-:W-:Y:S01]  /*7150*/  @P6 SHF.L.U32 R3, R55, 0x1f, RZ ;  /* 0x0000001f37036819 */ /* 0x000fe200000006ff */
[----:B------:R-:W-:Y:S01]  /*7160*/  @!PT LDS RZ, [RZ] ;  /* 0x00000000fffff984 */ /* 0x000fe20000000800 */
[----:B------:R-:W-:Y:S01]  /*7170*/  @!PT LDS RZ, [RZ] ;  /* 0x00000000fffff984 */ /* 0x000fe20000000800 */
[----:B------:R-:W-:Y:S01]  /*7180*/  @!PT LDS RZ, [RZ] ;  /* 0x00000000fffff984 */ /* 0x000fe20000000800 */
[----:B------:R-:W-:Y:S01]  /*7190*/  @!PT LDS RZ, [RZ] ;  /* 0x00000000fffff984 */ /* 0x000fe20000000800 */
[----:B------:R4:W-:Y:S06]  /*71a0*/  MEMBAR.ALL.CTA ;  /* 0x0000000000007992 */ /* 0x0009ec0000008000 */
[----:B----4-:R-:W4:Y:S01]  /*71b0*/  FENCE.VIEW.ASYNC.S ;  /* 0x00000000000073c6 */ /* 0x010f220000000000 */
[----:B-1----:R-:W-:Y:S01]  /*71c0*/  @P6 PRMT R0, R65, 0x654, R0 ;  /* 0x0000065441006816 */ /* 0x002fe20000000000 */
[----:B----4-:R-:W-:Y:S06]  /*71d0*/  BAR.SYNC.DEFER_BLOCKING 0x1, 0x80 ;  /* 0x0042000000007b1d */ /* 0x010fec0000010000 */
[----:B------:R-:W-:Y:S05]  /*71e0*/  @P0 BRA `(.L_x_116) ;  /* 0x0000000000280947 */ /* 0x000fea0003800000 */
[----:B------:R-:W1:Y:S01]  /*71f0*/  LDCU.64 UR6, c[0x0][0x348] ;  /* 0x00006900ff0677ac */ /* 0x000e620008000a00 */
[----:B------:R-:W-:Y:S02]  /*7200*/  UIADD3 UR9, UPT, UPT, UR49, 0x20, URZ ;  /* 0x0000002031097890 */ /* 0x000fe4000fffe0ff */
[----:B------:R-:W-:Y:S01]  /*7210*/  UIADD3 UR8, UPT, UPT, UR44, 0x1200, URZ ;  /* 0x000012002c087890 */ /* 0x000fe2000fffe0ff */
[----:B------:R-:W-:Y:S01]  /*7220*/  UMOV UR10, UR50 ;  /* 0x00000032000a7c82 */ /* 0x000fe20008000000 */
[----:B------:R-:W-:Y:S01]  /*7230*/  UMOV UR11, UR36 ;  /* 0x00000024000b7c82 */ /* 0x000fe20008000000 */
[----:B-1----:R-:W-:Y:S04]  /*7240*/  UIADD3 UR4, UP0, UPT, UR6, 0x680, URZ ;  /* 0x0000068006047890 */ /* 0x002fe8000ff1e0ff */
[----:B------:R-:W-:Y:S09]  /*7250*/  UIADD3.X UR5, UPT, UPT, URZ, UR7, URZ, UP0, !UPT ;  /* 0x00000007ff057290 */ /* 0x000ff200087fe4ff */
[----:B------:R1:W-:Y:S01]  /*7260*/  UTMASTG.3D [UR8], [UR4] ;  /* 0x00000008040073b5 */ /* 0x0003e20008010000 */
[----:B------:R0:W-:Y:S01]  /*7270*/  UTMACMDFLUSH ;  /* 0x00000000000079b7 */ /* 0x0001e20000000000 */
[----:B-1----:R-:W-:Y:S04]  /*7280*/  DEPBAR.LE SB0, 0x1 ;  /* 0x000080400000791a */ /* 0x002fe80000000000 */
.L_x_116:
[----:B------:R-:W-:Y:S05]  /*7290*/  BSYNC.RECONVERGENT B0 ;  /* 0x0000000000007941 */ /* 0x000fea0003800200 */
.L_x_115:
[----:B------:R-:W-:Y:S01]  /*72a0*/  BAR.SYNC.DEFER_BLOCKING 0x1, 0x80 ;  /* 0x0042000000007b1d */ /* 0x000fe20000010000 */
[----:B------:R-:W-:Y:S04]  /*72b0*/  UIADD3 UR4, UPT, UPT, UR46, 0x1, URZ ;  /* 0x000000012e047890 */ /* 0x000fe8000fffe0ff */
[----:B------:R-:W-:Y:S04]  /*72c0*/  UISETP.NE.AND UP0, UPT, UR4, 0x4, UPT ;  /* 0x000000040400788c */ /* 0x000fe8000bf05270 */
[----:B------:R-:W-:Y:S01]  /*72d0*/  USEL UR45, UR4, URZ, UP0 ;  /* 0x000000ff042d7287 */ /* 0x000fe20008000000 */
[----:B------:R1:W-:Y:S01]  /*72e0*/  @P6 SYNCS.ARRIVE.TRANS64.RED.A1T0 RZ, [R0+URZ], RZ ;  /* 0x000000ff00ff69a7 */ /* 0x0003e200081004ff */
[----:B------:R-:W-:Y:S01]  /*72f0*/  BSSY B1, `(.L_x_117) ;  /* 0x0000014000017945 */ /* 0x000fe20003800000 */
[----:B------:R-:W4:Y:S02]  /*7300*/  @P6 SYNCS.PHASECHK.TRANS64.TRYWAIT P0, [R2+URZ+0x50], R3 ;  /* 0x00005003020065a7 */ /* 0x000f2400080011ff */
[----:B----4-:R-:W-:Y:S01]  /*7310*/  @P6 SEL R63, RZ, 0x1, !P0 ;  /* 0x00000001ff3f6807 */ /* 0x010fe20004000000 */
[----:B-1----:R-:W-:Y:S06]  /*7320*/  @!P6 BRA `(.L_x_118) ;  /* 0x000000000040e947 */ /* 0x002fec0003800000 */
[----:B------:R-:W-:Y:S01]  /*7330*/  ISETP.NE.AND P1, PT, R64, RZ, PT ;  /* 0x000000ff4000720c */ /* 0x000fe20003f25270 */
[----:B------:R-:W-:Y:S01]  /*7340*/  BSSY B0, `(.L_x_119) ;  /* 0x0000009000007945 */ /* 0x000fe20003800000 */
[----:B------:R-:W-:Y:S11]  /*7350*/  ISETP.NE.AND P0, PT, R63, RZ, PT ;  /* 0x000000ff3f00720c */ /* 0x000ff60003f05270 */
[----:B------:R-:W-:Y:S05]  /*7360*/  @P1 IMAD R3, R61, 0x1000, R62 ;  /* 0x000010003d031824 */ /* 0x000fea00078e023e */
[----:B------:R-:W-:Y:S05]  /*7370*/  @P1 IADD3 R0, PT, PT, R3, UR44, RZ ;  /* 0x0000002c03001c10 */ /* 0x000fea000fffe0ff */
[----:B------:R-:W-:Y:S01]  /*7380*/  @P1 IMAD.IADD R0, R56, 0x1, R0 ;  /* 0x0000000138001824 */ /* 0x000fe200078e0200 */
[----:B------:R-:W-:Y:S06]  /*7390*/  @P0 BRA `(.L_x_120) ;  /* 0x00000000000c0947 */ /* 0x000fec0003800000 */
[----:B------:R-:W-:Y:S04]  /*73a0*/  SHF.L.U32 R4, R55, 0x1f, RZ ;  /* 0x0000001f37047819 */ /* 0x000fe800000006ff */
[----:B------:R-:W1:Y:S02]  /*73b0*/  SYNCS.PHASECHK.TRANS64.TRYWAIT P0, [R2+URZ+0x50], R4 ;  /* 0x00005004020075a7 */ /* 0x000e6400080011ff */
[----:B-1----:R-:W-:Y:S05]  /*73c0*/  @!P0 BRA `(.L_x_121) ;  /* 0x0000001c00b08947 */ /* 0x002fea0003800000 */
.L_x_120:
[----:B------:R-:W-:Y:S05]  /*73d0*/  BSYNC B0 ;  /* 0x0000000000007941 */ /* 0x000fea0003800000 */
.L_x_119:
[----:B------:R-:W-:Y:S02]  /*73e0*/  ISETP.NE.AND P0, PT, R64, RZ, PT ;  /* 0x000000ff4000720c */ /* 0x000fe40003f05270 */
[----:B------:R-:W-:Y:S11]  /*73f0*/  IADD3 R61, PT, PT, R61, 0x1, RZ ;  /* 0x000000013d3d7810 */ /* 0x000ff60007ffe0ff */
[----:B------:R-:W-:Y:S05]  /*7400*/  @P0 WARPSYNC.ALL ;  /* 0x0000000000000948 */ /* 0x000fea0003800000 */
[----:B------:R4:W1:Y:S04]  /*7410*/  @P0 LDSM.16.M88.4 R28, [R3+UR44+0x200] ;  /* 0x0002002c031c083b */ /* 0x0008680008000200 */
[----:B------:R4:W1:Y:S02]  /*7420*/  @P0 LDSM.16.M88.4 R36, [R0+0x200] ;  /* 0x000200000024083b */ /* 0x0008640000000200 */
.L_x_118:
[----:B------:R-:W-:Y:S05]  /*7430*/  BSYNC B1 ;  /* 0x0000000000017941 */ /* 0x000fea0003800000 */
.L_x_117:
[----:B----4-:R-:W-:Y:S05]  /*7440*/  VIADD R0, R25, 0x40 ;  /* 0x0000004019007836 */ /* 0x010fea0000000000 */
[----:B------:R-:W-:Y:S04]  /*7450*/  SHF.R.U32.HI R0, RZ, 0x15, R0 ;  /* 0x00000015ff007819 */ /* 0x000fe80000011600 */
[----:B------:R-:W-:Y:S11]  /*7460*/  LOP3.LUT P0, RZ, R0, 0x3, R46, 0x48, !PT ;  /* 0x0000000300ff7812 */ /* 0x000ff6000780482e */
[----:B------:R-:W-:Y:S02]  /*7470*/  @!UPT UIADD3 URZ, UPT, UPT, URZ, URZ, URZ ;  /* 0x000000fffffff290 */ /* 0x000fe4000fffe0ff */
[----:B------:R-:W-:Y:S05]  /*7480*/  @!P0 BRA `(.L_x_122) ;  /* 0x0000000000408947 */ /* 0x000fea0003800000 */
[----:B------:R-:W4:Y:S01]  /*7490*/  LDCU.64 UR8, c[0x4][0x70] ;  /* 0x01000e00ff0877ac */ /* 0x000f220008000a00 */
[----:B------:R-:W-:Y:S01]  /*74a0*/  MOV R3, 0x0 ;  /* 0x0000000000037802 */ /* 0x000fe20000000f00 */
[----:B------:R-:W-:Y:S02]  /*74b0*/  HFMA2 R12, -RZ, RZ, 0, 5.9604644775390625e-08 ;  /* 0x00000001ff0c7431 */ /* 0x000fe400000001ff */
[----:B---3--:R-:W-:Y:S02]  /*74c0*/  IMAD.MOV.U32 R8, RZ, RZ, 0x192 ;  /* 0x00000192ff087424 */ /* 0x008fe400078e00ff */
[----:B------:R-:W-:Y:S01]  /*74d0*/  IMAD.MOV.U32 R13, RZ, RZ, RZ ;  /* 0x000000ffff0d7224 */ /* 0x000fe200078e00ff */
[----:B------:R-:W3:Y:S01]  /*74e0*/  LDCU.64 UR6, c[0x4][0x78] ;  /* 0x01000f00ff0677ac */ /* 0x000ee20008000a00 */
[----:B-1----:R-:W1:Y:S01]  /*74f0*/  LDC.64 R2, c[0x4][R3] ;  /* 0x0100000003027b82 */ /* 0x002e620000000a00 */
[----:B------:R-:W5:Y:S01]  /*7500*/  LDCU.64 UR4, c[0x4][0x10] ;  /* 0x01000200ff0477ac */ /* 0x000f620008000a00 */
[----:B----4-:R-:W-:Y:S01]  /*7510*/  MOV R5, UR9 ;  /* 0x0000000900057c02 */ /* 0x010fe20008000f00 */
[----:B------:R-:W-:Y:S01]  /*7520*/  IMAD.U32 R4, RZ, RZ, UR8 ;  /* 0x00000008ff047e24 */ /* 0x000fe2000f8e00ff */
[----:B---3--:R-:W-:Y:S01]  /*7530*/  MOV R7, UR7 ;  /* 0x0000000700077c02 */ /* 0x008fe20008000f00 */
[----:B------:R-:W-:Y:S01]  /*7540*/  IMAD.U32 R6, RZ, RZ, UR6 ;  /* 0x00000006ff067e24 */ /* 0x000fe2000f8e00ff */
[----:B-----5:R-:W-:Y:S01]  /*7550*/  MOV R11, UR5 ;  /* 0x00000005000b7c02 */ /* 0x020fe20008000f00 */
[----:B------:R-:W-:Y:S02]  /*7560*/  IMAD.U32 R10, RZ, RZ, UR4 ;  /* 0x00000004ff0a7e24 */ /* 0x000fe4000f8e00ff */
[----:B------:R-:W-:Y:S07]  /*7570*/  LEPC R20, `(.L_x_122) ;  /* 0x000000001014794e */ /* 0x000fee0000000000 */
[----:B-12---:R-:W-:Y:S05]  /*7580*/  CALL.ABS.NOINC R2 ;  /* 0x0000000002007343 */ /* 0x006fea0003c00000 */
.L_x_122:
[----:B-1----:R-:W-:Y:S01]  /*7590*/  SHF.L.U32 R3, R28, 0x10, RZ ;  /* 0x000000101c037819 */ /* 0x002fe200000006ff */
[----:B------:R-:W-:Y:S05]  /*75a0*/  WARPSYNC.ALL ;  /* 0x0000000000007948 */ /* 0x000fea0003800000 */
[----:B------:R-:W-:Y:S01]  /*75b0*/  R2UR UR4, R25 ;  /* 0x00000000190472ca */ /* 0x000fe200000e0000 */
[----:B------:R-:W-:Y:S01]  /*75c0*/  BSSY.RECONVERGENT B0, `(.L_x_123) ;  /* 0x0000055000007945 */ /* 0x000fe20003800200 */
[C---:B------:R-:W-:Y:S02]  /*75d0*/  SHF.L.U32 R20, R29.reuse, 0x10, RZ ;  /* 0x000000101d147819 */ /* 0x040fe400000006ff */
[----:B------:R-:W-:Y:S02]  /*75e0*/  LOP3.LUT R21, R29, 0xffff0000, RZ, 0xc0, !PT ;  /* 0xffff00001d157812 */ /* 0x000fe400078ec0ff */
[----:B------:R-:W-:Y:S02]  /*75f0*/  ISETP.NE.AND P6, PT, R58, RZ, PT ;  /* 0x000000ff3a00720c */ /* 0x000fe40003fc5270 */
[----:B------:R-:W-:Y:S05]  /*7600*/  ISETP.NE.AND P0, PT, R57, RZ, PT ;  /* 0x000000ff3900720c */ /* 0x000fea0003f05270 */
[----:B---3--:R-:W1:Y:S02]  /*7610*/  LDTM.16dp256bit.x4 R4, tmem[UR4+0x40] ;  /* 0x00004004000479ee */ /* 0x008e640008120000 */
[----:B-1----:R-:W-:Y:S01]  /*7620*/  FMUL R0, R24, R4 ;  /* 0x0000000418007220 */ /* 0x002fe20000400000 */
[----:B------:R-:W-:Y:S01]  /*7630*/  LOP3.LUT R4, R28, 0xffff0000, RZ, 0xc0, !PT ;  /* 0xffff00001c047812 */ /* 0x000fe200078ec0ff */
[C---:B------:R-:W-:Y:S01]  /*7640*/  FMUL R2, R24.reuse, R5 ;  /* 0x0000000518027220 */ /* 0x040fe20000400000 */
        /* <DEDUP_REMOVED lines=26> */
[----:B------:R-:W-:Y:S01]  /*77f0*/  FMUL R10, R24, R14 ;  /* 0x0000000e180a7220 */ /* 0x000fe20000400000 */
[----:B------:R-:W-:Y:S01]  /*7800*/  SHF.L.U32 R4, R39, 0x10, RZ ;  /* 0x0000001027047819 */ /* 0x000fe200000006ff */
[----:B------:R-:W-:Y:S01]  /*7810*/  FFMA R11, R27, R16, R11 ;  /* 0x000000101b0b7223 */ /* 0x000fe2000000000b */
[----:B------:R-:W-:Y:S01]  /*7820*/  LOP3.LUT R5, R39, 0xffff0000, RZ, 0xc0, !PT ;  /* 0xffff000027057812 */ /* 0x000fe200078ec0ff */
[----:B------:R-:W-:Y:S01]  /*7830*/  FFMA R8, R27, R0, R8 ;  /* 0x000000001b087223 */ /* 0x000fe20000000008 */
[----:B------:R-:W-:Y:S01]  /*7840*/  LOP3.LUT R0, R37, 0xffff0000, RZ, 0xc0, !PT ;  /* 0xffff000025007812 */ /* 0x000fe200078ec0ff */
[C---:B------:R-:W-:Y:S01]  /*7850*/  FFMA R9, R27.reuse, R2, R9 ;  /* 0x000000021b097223 */ /* 0x040fe20000000009 */
[C---:B------:R-:W-:Y:S01]  /*7860*/  SHF.L.U32 R2, R38.reuse, 0x10, RZ ;  /* 0x0000001026027819 */ /* 0x040fe200000006ff */
[----:B------:R-:W-:Y:S01]  /*7870*/  FFMA R10, R27, R3, R10 ;  /* 0x000000031b0a7223 */ /* 0x000fe2000000000a */
[----:B------:R-:W-:Y:S01]  /*7880*/  LOP3.LUT R3, R38, 0xffff0000, RZ, 0xc0, !PT ;  /* 0xffff000026037812 */ /* 0x000fe200078ec0ff */
[C---:B------:R-:W-:Y:S01]  /*7890*/  FMUL R15, R24.reuse, R15 ;  /* 0x0000000f180f7220 */ /* 0x040fe20000400000 */
[----:B------:R-:W-:Y:S01]  /*78a0*/  F2FP.BF16.F32.PACK_AB R35, R11, R6 ;  /* 0x000000060b23723e */ /* 0x000fe200000010ff */
[C---:B------:R-:W-:Y:S01]  /*78b0*/  FMUL R13, R24.reuse, R17 ;  /* 0x00000011180d7220 */ /* 0x040fe20000400000 */
[C---:B------:R-:W-:Y:S01]  /*78c0*/  FMUL R14, R24.reuse, R18 ;  /* 0x00000012180e7220 */ /* 0x040fe20000400000 */
[----:B------:R-:W-:Y:S01]  /*78d0*/  FFMA R15, R27, R0, R15 ;  /* 0x000000001b0f7223 */ /* 0x000fe2000000000f */
[----:B------:R-:W-:Y:S01]  /*78e0*/  FMUL R19, R24, R19 ;  /* 0x0000001318137220 */ /* 0x000fe20000400000 */
[----:B------:R1:W-:Y:S01]  /*78f0*/  STSM.16.M88.4 [R60+0x2200], R32 ;  /* 0x002200203c007844 */ /* 0x0003e20000000200 */
[----:B------:R-:W-:Y:S01]  /*7900*/  F2FP.BF16.F32.PACK_AB R8, R9, R8 ;  /* 0x000000080908723e */ /* 0x000fe200000010ff */
[----:B------:R-:W-:Y:S01]  /*7910*/  FFMA R12, R27, R2, R12 ;  /* 0x000000021b0c7223 */ /* 0x000fe2000000000c */
[----:B------:R-:W-:Y:S01]  /*7920*/  F2FP.BF16.F32.PACK_AB R9, R15, R10 ;  /* 0x0000000a0f09723e */ /* 0x000fe200000010ff */
[C---:B------:R-:W-:Y:S01]  /*7930*/  FFMA R13, R27.reuse, R3, R13 ;  /* 0x000000031b0d7223 */ /* 0x040fe2000000000d */
        /* <DEDUP_REMOVED lines=15> */
[----:B---3--:R-:W3:Y:S01]  /*7a30*/  FENCE.VIEW.ASYNC.S ;  /* 0x00000000000073c6 */ /* 0x008ee20000000000 */
[----:B------:R-:W-:Y:S01]  /*7a40*/  @P6 PRMT R0, R65, 0x654, R0 ;  /* 0x0000065441006816 */ /* 0x000fe20000000000 */
[----:B---3--:R-:W-:Y:S06]  /*7a50*/  BAR.SYNC.DEFER_BLOCKING 0x1, 0x80 ;  /* 0x0042000000007b1d */ /* 0x008fec0000010000 */
[----:B------:R-:W-:Y:S05]  /*7a60*/  @P0 BRA `(.L_x_124) ;  /* 0x0000000000280947 */ /* 0x000fea0003800000 */
[----:B------:R-:W3:Y:S01]  /*7a70*/  LDCU.64 UR6, c[0x0][0x348] ;  /* 0x00006900ff0677ac */ /* 0x000ee20008000a00 */
[----:B------:R-:W-:Y:S02]  /*7a80*/  UIADD3 UR9, UPT, UPT, UR49, 0x40, URZ ;  /* 0x0000004031097890 */ /* 0x000fe4000fffe0ff */
[----:B------:R-:W-:Y:S01]  /*7a90*/  UIADD3 UR8, UPT, UPT, UR44, 0x2200, URZ ;  /* 0x000022002c087890 */ /* 0x000fe2000fffe0ff */
[----:B------:R-:W-:Y:S01]  /*7aa0*/  UMOV UR10, UR50 ;  /* 0x00000032000a7c82 */ /* 0x000fe20008000000 */
[----:B------:R-:W-:Y:S01]  /*7ab0*/  UMOV UR11, UR36 ;  /* 0x00000024000b7c82 */ /* 0x000fe20008000000 */
[----:B---3--:R-:W-:Y:S04]  /*7ac0*/  UIADD3 UR4, UP0, UPT, UR6, 0x680, URZ ;  /* 0x0000068006047890 */ /* 0x008fe8000ff1e0ff */
[----:B------:R-:W-:Y:S09]  /*7ad0*/  UIADD3.X UR5, UPT, UPT, URZ, UR7, URZ, UP0, !UPT ;  /* 0x00000007ff057290 */ /* 0x000ff200087fe4ff */
[----:B------:R3:W-:Y:S01]  /*7ae0*/  UTMASTG.3D [UR8], [UR4] ;  /* 0x00000008040073b5 */ /* 0x0007e20008010000 */
[----:B------:R0:W-:Y:S01]  /*7af0*/  UTMACMDFLUSH ;  /* 0x00000000000079b7 */ /* 0x0001e20000000000 */
[----:B---3--:R-:W-:Y:S04]  /*7b00*/  DEPBAR.LE SB0, 0x1 ;  /* 0x000080400000791a */ /* 0x008fe80000000000 */
.L_x_124:
[----:B------:R-:W-:Y:S05]  /*7b10*/  BSYNC.RECONVERGENT B0 ;  /* 0x0000000000007941 */ /* 0x000fea0003800200 */
.L_x_123:
        /* <DEDUP_REMOVED lines=8> */
[----:B---3--:R-:W-:Y:S06]  /*7ba0*/  @!P6 BRA `(.L_x_126) ;  /* 0x000000000040e947 */ /* 0x008fec0003800000 */
        /* <DEDUP_REMOVED lines=8> */
[----:B------:R-:W3:Y:S02]  /*7c30*/  SYNCS.PHASECHK.TRANS64.TRYWAIT P0, [R3+URZ+0x50], R0 ;  /* 0x00005000030075a7 */ /* 0x000ee400080011ff */
[----:B---3--:R-:W-:Y:S05]  /*7c40*/  @!P0 BRA `(.L_x_129) ;  /* 0x0000001400a48947 */ /* 0x008fea0003800000 */
.L_x_128:
[----:B------:R-:W-:Y:S05]  /*7c50*/  BSYNC B0 ;  /* 0x0000000000007941 */ /* 0x000fea0003800000 */
.L_x_127:
[----:B------:R-:W-:Y:S11]  /*7c60*/  ISETP.NE.AND P0, PT, R64, RZ, PT ;  /* 0x000000ff4000720c */ /* 0x000ff60003f05270 */
[----:B------:R-:W-:Y:S02]  /*7c70*/  @!UPT UIADD3 URZ, UPT, UPT, URZ, URZ, URZ ;  /* 0x000000fffffff290 */ /* 0x000fe4000fffe0ff */
[----:B------:R-:W-:Y:S05]  /*7c80*/  @P0 WARPSYNC.ALL ;  /* 0x0000000000000948 */ /* 0x000fea0003800000 */
[----:B------:R4:W1:Y:S04]  /*7c90*/  @P0 LDSM.16.M88.4 R28, [R61+UR44+0x200] ;  /* 0x0002002c3d1c083b */ /* 0x0008680008000200 */
[----:B------:R4:W1:Y:S02]  /*7ca0*/  @P0 LDSM.16.M88.4 R36, [R2+0x200] ;  /* 0x000200000224083b */ /* 0x0008640000000200 */
.L_x_126:
[----:B------:R-:W-:Y:S05]  /*7cb0*/  BSYNC B1 ;  /* 0x0000000000017941 */ /* 0x000fea0003800000 */
.L_x_125:
[----:B---3--:R-:W-:Y:S05]  /*7cc0*/  VIADD R0, R25, 0x60 ;  /* 0x0000006019007836 */ /* 0x008fea0000000000 */
[----:B------:R-:W-:Y:S04]  /*7cd0*/  SHF.R.U32.HI R0, RZ, 0x15, R0 ;  /* 0x00000015ff007819 */ /* 0x000fe80000011600 */
[----:B------:R-:W-:Y:S11]  /*7ce0*/  LOP3.LUT P0, RZ, R0, 0x3, R46, 0x48, !PT ;  /* 0x0000000300ff7812 */ /* 0x000ff6000780482e */
[----:B------:R-:W-:Y:S02]  /*7cf0*/  @!UPT UIADD3 URZ, UPT, UPT, URZ, URZ, URZ ;  /* 0x000000fffffff290 */ /* 0x000fe4000fffe0ff */
[----:B------:R-:W-:Y:S05]  /*7d00*/  @!P0 BRA `(.L_x_130) ;  /* 0x0000000000408947 */ /* 0x000fea0003800000 */
[----:B------:R-:W3:Y:S01]  /*7d10*/  LDCU.64 UR8, c[0x4][0x70] ;  /* 0x01000e00ff0877ac */ /* 0x000ee20008000a00 */
[----:B------:R-:W-:Y:S01]  /*7d20*/  MOV R3, 0x0 ;  /* 0x0000000000037802 */ /* 0x000fe20000000f00 */
[----:B------:R-:W-:Y:S02]  /*7d30*/  HFMA2 R12, -RZ, RZ, 0, 5.9604644775390625e-08 ;  /* 0x00000001ff0c7431 */ /* 0x000fe400000001ff */
[----:B-1----:R-:W-:Y:S02]  /*7d40*/  IMAD.MOV.U32 R8, RZ, RZ, 0x192 ;  /* 0x00000192ff087424 */ /* 0x002fe400078e00ff */
[----:B------:R-:W-:Y:S01]  /*7d50*/  IMAD.MOV.U32 R13, RZ, RZ, RZ ;  /* 0x000000ffff0d7224 */ /* 0x000fe200078e00ff */
[----:B------:R-:W1:Y:S01]  /*7d60*/  LDCU.64 UR6, c[0x4][0x78] ;  /* 0x01000f00ff0677ac */ /* 0x000e620008000a00 */
[----:B----4-:R-:W4:Y:S01]  /*7d70*/  LDC.64 R2, c[0x4][R3] ;  /* 0x0100000003027b82 */ /* 0x010f220000000a00 */
        /* <DEDUP_REMOVED lines=9> */
.L_x_130:
[----:B------:R-:W-:Y:S01]  /*7e10*/  ISETP.NE.AND P0, PT, R57, RZ, PT ;  /* 0x000000ff3900720c */ /* 0x000fe20003f05270 */
[----:B------:R-:W-:Y:S05]  /*7e20*/  WARPSYNC.ALL ;  /* 0x0000000000007948 */ /* 0x000fea0003800000 */
[----:B------:R-:W-:Y:S01]  /*7e30*/  R2UR UR4, R25 ;  /* 0x00000000190472ca */ /* 0x000fe200000e0000 */
[----:B------:R-:W3:Y:S01]  /*7e40*/  S2UR UR5, SR_CgaCtaId ;  /* 0x00000000000579c3 */ /* 0x000ee20000008800 */
[C---:B-1----:R-:W-:Y:S01]  /*7e50*/  SHF.L.U32 R0, R28.reuse, 0x10, RZ ;  /* 0x000000101c007819 */ /* 0x042fe200000006ff */
[----:B------:R-:W-:Y:S01]  /*7e60*/  BSSY.RECONVERGENT B0, `(.L_x_131) ;  /* 0x0000052000007945 */ /* 0x000fe20003800200 */
[----:B----4-:R-:W-:Y:S02]  /*7e70*/  LOP3.LUT R2, R28, 0xffff0000, RZ, 0xc0, !PT ;  /* 0xffff00001c027812 */ /* 0x010fe400078ec0ff */
[C---:B------:R-:W-:Y:S02]  /*7e80*/  SHF.L.U32 R3, R29.reuse, 0x10, RZ ;  /* 0x000000101d037819 */ /* 0x040fe400000006ff */
[----:B------:R-:W-:Y:S02]  /*7e90*/  LOP3.LUT R20, R29, 0xffff0000, RZ, 0xc0, !PT ;  /* 0xffff00001d147812 */ /* 0x000fe400078ec0ff */
[C---:B------:R-:W-:Y:S02]  /*7ea0*/  SHF.L.U32 R21, R30.reuse, 0x10, RZ ;  /* 0x000000101e157819 */ /* 0x040fe400000006ff */
[----:B------:R-:W-:Y:S01]  /*7eb0*/  LOP3.LUT R25, R30, 0xffff0000, RZ, 0xc0, !PT ;  /* 0xffff00001e197812 */ /* 0x000fe200078ec0ff */
[----:B------:R-:W1:Y:S01]  /*7ec0*/  LDTM.16dp256bit.x4 R4, tmem[UR4+0x60] ;  /* 0x00006004000479ee */ /* 0x000e620008120000 */
[----:B------:R-:W-:Y:S01]  /*7ed0*/  R2UR UR4, R26 ;  /* 0x000000001a0472ca */ /* 0x000fe200000e0000 */
[----:B------:R-:W-:Y:S01]  /*7ee0*/  NOP ;  /* 0x0000000000007918 */ /* 0x000fe20000000000 */
[C---:B------:R-:W-:Y:S02]  /*7ef0*/  SHF.L.U32 R26, R31.reuse, 0x10, RZ ;  /* 0x000000101f1a7819 */ /* 0x040fe400000006ff */
[----:B------:R-:W-:Y:S02]  /*7f00*/  LOP3.LUT R28, R31, 0xffff0000, RZ, 0xc0, !PT ;  /* 0xffff00001f1c7812 */ /* 0x000fe400078ec0ff */
[C---:B------:R-:W-:Y:S02]  /*7f10*/  SHF.L.U32 R29, R36.reuse, 0x10, RZ ;  /* 0x00000010241d7819 */ /* 0x040fe400000006ff */
[----:B------:R-:W-:Y:S02]  /*7f20*/  LOP3.LUT R30, R36, 0xffff0000, RZ, 0xc0, !PT ;  /* 0xffff0000241e7812 */ /* 0x000fe400078ec0ff */
[C---:B------:R-:W-:Y:S02]  /*7f30*/  SHF.L.U32 R31, R37.reuse, 0x10, RZ ;  /* 0x00000010251f7819 */ /* 0x040fe400000006ff */
[----:B------:R-:W-:Y:S01]  /*7f40*/  LOP3.LUT R32, R37, 0xffff0000, RZ, 0xc0, !PT ;  /* 0xffff000025207812 */ /* 0x000fe200078ec0ff */
[----:B------:R-:W-:Y:S01]  /*7f50*/  UIADD3 UR4, UPT, UPT, UR4, 0xe0, URZ ;  /* 0x000000e004047890 */ /* 0x000fe2000fffe0ff */
[C---:B------:R-:W-:Y:S02]  /*7f60*/  SHF.L.U32 R33, R38.reuse, 0x10, RZ ;  /* 0x0000001026217819 */ /* 0x040fe400000006ff */
[----:B------:R-:W-:Y:S02]  /*7f70*/  LOP3.LUT R34, R38, 0xffff0000, RZ, 0xc0, !PT ;  /* 0xffff000026227812 */ /* 0x000fe400078ec0ff */
[C---:B------:R-:W-:Y:S02]  /*7f80*/  SHF.L.U32 R35, R39.reuse, 0x10, RZ ;  /* 0x0000001027237819 */ /* 0x040fe400000006ff */
[----:B------:R-:W-:Y:S01]  /*7f90*/  LOP3.LUT R36, R39, 0xffff0000, RZ, 0xc0, !PT ;  /* 0xffff000027247812 */ /* 0x000fe200078ec0ff */
[C---:B-1----:R-:W-:Y:S01]  /*7fa0*/  FMUL R4, R24.reuse, R4 ;  /* 0x0000000418047220 */ /* 0x042fe20000400000 */
[----:B---3--:R-:W-:Y:S01]  /*7fb0*/  UPRMT UR4, UR5, 0x654, UR4 ;  /* 0x0000065405047896 */ /* 0x008fe20008000004 */
[C---:B------:R-:W-:Y:S01]  /*7fc0*/  FMUL R5, R24.reuse, R5 ;  /* 0x0000000518057220 */ /* 0x040fe20000400000 */
[C---:B------:R-:W-:Y:S01]  /*7fd0*/  FMUL R6, R24.reuse, R6 ;  /* 0x0000000618067220 */ /* 0x040fe20000400000 */
[C---:B------:R-:W-:Y:S01]  /*7fe0*/  FFMA R4, R27.reuse, R0, R4 ;  /* 0x000000001b047223 */ /* 0x040fe20000000004 */
[C---:B------:R-:W-:Y:S01]  /*7ff0*/  FMUL R7, R24.reuse, R7 ;  /* 0x0000000718077220 */ /* 0x040fe20000400000 */
[C---:B------:R-:W-:Y:S01]  /*8000*/  FFMA R5, R27.reuse, R2, R5 ;  /* 0x000000021b057223 */ /* 0x040fe20000000005 */
[C---:B------:R-:W-:Y:S01]  /*8010*/  FFMA R6, R27.reuse, R3, R6 ;  /* 0x000000031b067223 */ /* 0x040fe20000000006 */
[C---:B------:R-:W-:Y:S01]  /*8020*/  FMUL R8, R24.reuse, R8 ;  /* 0x0000000818087220 */ /* 0x040fe20000400000 */
[----:B------:R-:W-:Y:S01]  /*8030*/  FFMA R7, R27, R20, R7 ;  /* 0x000000141b077223 */ /* 0x000fe20000000007 */
[----:B------:R-:W-:Y:S01]  /*8040*/  SYNCS.ARRIVE.TRANS64.RED.A1T0 RZ, [UR4], RZ ;  /* 0x000000ffffff79a7 */ /* 0x000fe20008100404 */
[----:B------:R-:W-:Y:S01]  /*8050*/  F2FP.BF16.F32.PACK_AB R4, R5, R4 ;  /* 0x000000040504723e */ /* 0x000fe200000010ff */
[----:B------:R-:W-:Y:S01]  /*8060*/  FFMA R8, R27, R21, R8 ;  /* 0x000000151b087223 */ /* 0x000fe20000000008 */
[C---:B------:R-:W-:Y:S01]  /*8070*/  FMUL R9, R24.reuse, R9 ;  /* 0x0000000918097220 */ /* 0x040fe20000400000 */
[----:B------:R-:W-:Y:S01]  /*8080*/  F2FP.BF16.F32.PACK_AB R5, R7, R6 ;  /* 0x000000060705723e */ /* 0x000fe200000010ff */
[C---:B------:R-:W-:Y:S01]  /*8090*/  FMUL R0, R24.reuse, R10 ;  /* 0x0000000a18007220 */ /* 0x040fe20000400000 */
[C---:B------:R-:W-:Y:S01]  /*80a0*/  FMUL R2, R24.reuse, R11 ;  /* 0x0000000b18027220 */ /* 0x040fe20000400000 */
[C---:B------:R-:W-:Y:S01]  /*80b0*/  FMUL R3, R24.reuse, R12 ;  /* 0x0000000c18037220 */ /* 0x040fe20000400000 */
[C---:B------:R-:W-:Y:S01]  /*80c0*/  FFMA R9, R27.reuse, R25, R9 ;  /* 0x000000191b097223 */ /* 0x040fe20000000009 */
[C---:B------:R-:W-:Y:S01]  /*80d0*/  FMUL R10, R24.reuse, R13 ;  /* 0x0000000d180a7220 */ /* 0x040fe20000400000 */
[C---:B------:R-:W-:Y:S01]  /*80e0*/  FFMA R0, R27.reuse, R26, R0 ;  /* 0x0000001a1b007223 */ /* 0x040fe20000000000 */
[C---:B------:R-:W-:Y:S01]  /*80f0*/  FMUL R11, R24.reuse, R14 ;  /* 0x0000000e180b7220 */ /* 0x040fe20000400000 */
[C---:B------:R-:W-:Y:S01]  /*8100*/  FFMA R2, R27.reuse, R28, R2 ;  /* 0x0000001c1b027223 */ /* 0x040fe20000000002 */
[C---:B------:R-:W-:Y:S01]  /*8110*/  FMUL R15, R24.reuse, R15 ;  /* 0x0000000f180f7220 */ /* 0x040fe20000400000 */
[C---:B------:R-:W-:Y:S01]  /*8120*/  FMUL R12, R24.reuse, R16 ;  /* 0x00000010180c7220 */ /* 0x040fe20000400000 */
[C---:B------:R-:W-:Y:S01]  /*8130*/  FFMA R3, R27.reuse, R29, R3 ;  /* 0x0000001d1b037223 */ /* 0x040fe20000000003 */
[C---:B------:R-:W-:Y:S01]  /*8140*/  FMUL R13, R24.reuse, R17 ;  /* 0x00000011180d7220 */ /* 0x040fe20000400000 */
[C---:B------:R-:W-:Y:S01]  /*8150*/  FFMA R10, R27.reuse, R30, R10 ;  /* 0x0000001e1b0a7223 */ /* 0x040fe2000000000a */
[C---:B------:R-:W-:Y:S01]  /*8160*/  FMUL R14, R24.reuse, R18 ;  /* 0x00000012180e7220 */ /* 0x040fe20000400000 */
[C---:B------:R-:W-:Y:S01]  /*8170*/  FFMA R11, R27.reuse, R31, R11 ;  /* 0x0000001f1b0b7223 */ /* 0x040fe2000000000b */
[C---:B------:R-:W-:Y:S01]  /*8180*/  FFMA R15, R27.reuse, R32, R15 ;  /* 0x000000201b0f7223 */ /* 0x040fe2000000000f */
[----:B------:R-:W-:Y:S01]  /*8190*/  FMUL R19, R24, R19 ;  /* 0x0000001318137220 */ /* 0x000fe20000400000 */
[C---:B------:R-:W-:Y:S01]  /*81a0*/  FFMA R12, R27.reuse, R33, R12 ;  /* 0x000000211b0c7223 */ /* 0x040fe2000000000c */
[C---:B------:R-:W-:Y:S01]  /*81b0*/  FFMA R13, R27.reuse, R34, R13 ;  /* 0x000000221b0d7223 */ /* 0x040fe2000000000d */
[C---:B------:R-:W-:Y:S01]  /*81c0*/  FFMA R14, R27.reuse, R35, R14 ;  /* 0x000000231b0e7223 */ /* 0x040fe2000000000e */
[----:B------:R-:W-:Y:S01]  /*81d0*/  FFMA R19, R27, R36, R19 ;  /* 0x000000241b137223 */ /* 0x000fe20000000013 */
[----:B------:R-:W-:Y:S02]  /*81e0*/  F2FP.BF16.F32.PACK_AB R6, R9, R8 ;  /* 0x000000080906723e */ /* 0x000fe400000010ff */
        /* <DEDUP_REMOVED lines=25> */
.L_x_132:
[----:B------:R-:W-:Y:S05]  /*8380*/  BSYNC.RECONVERGENT B0 ;  /* 0x0000000000007941 */ /* 0x000fea0003800200 */
.L_x_131:
[----:B------:R-:W-:Y:S01]  /*8390*/  BAR.SYNC.DEFER_BLOCKING 0x1, 0x80 ;  /* 0x0042000000007b1d */ /* 0x000fe20000010000 */
[----:B------:R-:W-:Y:S01]  /*83a0*/  UISETP.NE.AND UP0, UPT, UR47, -0x4, UPT ;  /* 0xfffffffc2f00788c */ /* 0x000fe2000bf05270 */
[----:B------:R-:W-:Y:S08]  /*83b0*/  IADD3 R22, PT, PT, R22, 0x1, RZ ;  /* 0x0000000116167810 */ /* 0x000ff00007ffe0ff */
[----:B------:R-:W-:Y:S05]  /*83c0*/  BRA.U !UP0, `(.L_x_133) ;  /* 0x0000000108247547 */ /* 0x000fea000b800000 */
[----:B------:R-:W-:Y:S01]  /*83d0*/  ISETP.NE.AND P0, PT, R58, RZ, PT ;  /* 0x000000ff3a00720c */ /* 0x000fe20003f05270 */
[----:B------:R-:W-:Y:S01]  /*83e0*/  IMAD.U32 R0, RZ, RZ, UR46 ;  /* 0x0000002eff007e24 */ /* 0x000fe2000f8e00ff */
[----:B------:R-:W-:Y:S04]  /*83f0*/  UIADD3 UR4, UPT, UPT, UR46, 0x1, URZ ;  /* 0x000000012e047890 */ /* 0x000fe8000fffe0ff */
[----:B------:R-:W-:Y:S04]  /*8400*/  UISETP.NE.AND UP0, UPT, UR4, 0x4, UPT ;  /* 0x000000040400788c */ /* 0x000fe8000bf05270 */
[----:B------:R-:W-:Y:S03]  /*8410*/  USEL UR46, UR4, URZ, UP0 ;  /* 0x000000ff042e7287 */ /* 0x000fe60008000000 */
[----:B------:R-:W-:Y:S05]  /*8420*/  @P0 LEA R0, R0, UR44, 0x3 ;  /* 0x0000002c00000c11 */ /* 0x000fea000f8e18ff */
[----:B------:R-:W-:Y:S05]  /*8430*/  @P0 VIADD R0, R0, 0x70 ;  /* 0x0000007000000836 */ /* 0x000fea0000000000 */
[----:B------:R-:W-:Y:S04]  /*8440*/  @P0 PRMT R0, R65, 0x654, R0 ;  /* 0x0000065441000816 */ /* 0x000fe80000000000 */
[----:B------:R3:W-:Y:S03]  /*8450*/  @P0 SYNCS.ARRIVE.TRANS64.RED.A1T0 RZ, [R0+URZ], RZ ;  /* 0x000000ff00ff09a7 */ /* 0x0007e600081004ff */
.L_x_133:
[----:B------:R-:W-:Y:S01]  /*8460*/  R2UR UR5, R47 ;  /* 0x000000002f0572ca */ /* 0x000fe200000e0000 */
[----:B------:R-:W-:Y:S01]  /*8470*/  UISETP.NE.AND UP0, UPT, UR61, URZ, UPT ;  /* 0x000000ff3d00728c */ /* 0x000fe2000bf05270 */
[----:B------:R-:W-:Y:S01]  /*8480*/  R2UR UR4, R48 ;  /* 0x00000000300472ca */ /* 0x000fe200000e0000 */
[----:B------:R-:W-:Y:S01]  /*8490*/  UIADD3 UR47, UPT, UPT, UR47, 0x4, URZ ;  /* 0x000000042f2f7890 */ /* 0x000fe2000fffe0ff */
[----:B------:R-:W-:Y:S01]  /*84a0*/  ISETP.NE.AND P0, PT, R52, 0x2, PT ;  /* 0x000000023400780c */ /* 0x000fe20003f05270 */
[----:B------:R-:W-:Y:S01]  /*84b0*/  UMOV UR36, UR60 ;  /* 0x0000003c00247c82 */ /* 0x000fe20008000000 */
[----:B------:R-:W-:Y:S02]  /*84c0*/  ISETP.NE.AND P1, PT, R22, 0x4, PT ;  /* 0x000000041600780c */ /* 0x000fe40003f25270 */
[----:B------:R-:W-:Y:S02]  /*84d0*/  SEL R2, RZ, 0x1, P0 ;  /* 0x00000001ff027807 */ /* 0x000fe40000000000 */
[----:B---3--:R-:W-:Y:S02]  /*84e0*/  SEL R0, RZ, 0x1, P1 ;  /* 0x00000001ff007807 */ /* 0x008fe40000800000 */
[----:B------:R-:W-:Y:S01]  /*84f0*/  LOP3.LUT R53, R53, R2, RZ, 0x3c, !PT ;  /* 0x0000000235357212 */ /* 0x000fe200078e3cff */
[----:B------:R-:W-:Y:S01]  /*8500*/  UIADD3 UR20, UPT, UPT, UR37, UR5, URZ ;  /* 0x0000000525147290 */ /* 0x000fe2000fffe0ff */
[----:B------:R-:W-:Y:S01]  /*8510*/  LOP3.LUT R54, R54, R0, RZ, 0x3c, !PT ;  /* 0x0000000036367212 */ /* 0x000fe200078e3cff */
[----:B------:R-:W-:Y:S01]  /*8520*/  UIADD3 UR16, UPT, UPT, UR38, UR4, URZ ;  /* 0x0000000426107290 */ /* 0x000fe2000fffe0ff */
[----:B------:R-:W-:Y:S02]  /*8530*/  SEL R52, R52, RZ, P0 ;  /* 0x000000ff34347207 */ /* 0x000fe40000000000 */
[----:B------:R-:W-:Y:S01]  /*8540*/  SEL R22, R22, RZ, P1 ;  /* 0x000000ff16167207 */ /* 0x000fe20000800000 */
[----:B------:R-:W-:Y:S08]  /*8550*/  BRA.U UP0, `(.L_x_134) ;  /* 0xffffffcd00b07547 */ /* 0x000ff0000b83ffff */
[----:B------:R-:W-:-:S13]  /*8560*/  R2UR UR4, R49 ;  /* 0x00000000310472ca */ /* 0x000fda00000e0000 */
[----:B------:R-:W-:-:S09]  /*8570*/  UISETP.NE.AND UP0, UPT, UR4, URZ, UPT ;  /* 0x000000ff0400728c */ /* 0x000fd2000bf05270 */
[----:B------:R-:W-:Y:S05]  /*8580*/  BRA.U !UP0, `(.L_x_135) ;  /* 0x0000000108487547 */ /* 0x000fea000b800000 */
[----:B------:R-:W3:Y:S02]  /*8590*/  LDCU.64 UR4, c[0x0][0x890] ;  /* 0x00011200ff0477ac */ /* 0x000ee40008000a00 */
[----:B---3--:R-:W-:-:S04]  /*85a0*/  UISETP.NE.U32.AND UP0, UPT, UR4, URZ, UPT ;  /* 0x000000ff0400728c */ /* 0x008fc8000bf05070 */
[----:B------:R-:W-:-:S09]  /*85b0*/  UISETP.NE.AND.EX UP0, UPT, UR5, URZ, UPT, UP0 ;  /* 0x000000ff0500728c */ /* 0x000fd2000bf05300 */
[----:B------:R-:W-:Y:S05]  /*85c0*/  BRA.U UP0, `(.L_x_136) ;  /* 0x00000001000c7547 */ /* 0x000fea000b800000 */
[----:B------:R-:W-:-:S13]  /*85d0*/  FSETP.NEU.AND P0, PT, R27, RZ, PT ;  /* 0x000000ff1b00720b */ /* 0x000fda0003f0d000 */
[----:B------:R-:W-:Y:S05]  /*85e0*/  @!P0 EXIT ;  /* 0x000000000000894d */ /* 0x000fea0003800000 */
[----:B------:R-:W-:Y:S05]  /*85f0*/  BRA `(.L_x_135) ;  /* 0x00000000002c7947 */ /* 0x000fea0003800000 */
.L_x_136:
[----:B------:R-:W-:Y:S01]  /*8600*/  ISETP.NE.AND P0, PT, R51, RZ, PT ;  /* 0x000000ff3300720c */ /* 0x000fe20003f05270 */
[----:B------:R-:W-:-:S12]  /*8610*/  BSSY.RECONVERGENT B0, `(.L_x_135) ;  /* 0x0000009000007945 */ /* 0x000fd80003800200 */
[----:B------:R-:W-:Y:S05]  /*8620*/  @P0 BRA `(.L_x_137) ;  /* 0x0000000000140947 */ /* 0x000fea0003800000 */
[----:B------:R-:W3:Y:S02]  /*8630*/  LDCU.64 UR4, c[0x0][0x888] ;  /* 0x00011100ff0477ac */ /* 0x000ee40008000a00 */
[----:B---3--:R-:W-:-:S04]  /*8640*/  ISETP.NE.U32.AND P0, PT, RZ, UR4, PT ;  /* 0x00000004ff007c0c */ /* 0x008fc8000bf05070 */
[----:B------:R-:W-:-:S13]  /*8650*/  ISETP.NE.AND.EX P0, PT, RZ, UR5, PT, P0 ;  /* 0x00000005ff007c0c */ /* 0x000fda000bf05300 */
[----:B------:R-:W-:Y:S05]  /*8660*/  @!P0 EXIT ;  /* 0x000000000000894d */ /* 0x000fea0003800000 */
[----:B------:R-:W-:Y:S05]  /*8670*/  BRA `(.L_x_138) ;  /* 0x0000000000087947 */ /* 0x000fea0003800000 */
.L_x_137:
[----:B------:R-:W-:-:S13]  /*8680*/  FSETP.NEU.AND P0, PT, R27, RZ, PT ;  /* 0x000000ff1b00720b */ /* 0x000fda0003f0d000 */
[----:B------:R-:W-:Y:S05]  /*8690*/  @!P0 EXIT ;  /* 0x000000000000894d */ /* 0x000fea0003800000 */
.L_x_138:
[----:B------:R-:W-:Y:S05]  /*86a0*/  BSYNC.RECONVERGENT B0 ;  /* 0x0000000000007941 */ /* 0x000fea0003800200 */
.L_x_135:
[----:B------:R-:W3:Y:S01]  /*86b0*/  S2UR UR5, SR_CgaCtaId ;  /* 0x00000000000579c3 */ /* 0x000ee20000008800 */
[----:B------:R-:W-:Y:S01]  /*86c0*/  ULEA UR4, UR46, UR44, 0x3 ;  /* 0x0000002c2e047291 */ /* 0x000fe2000f8e18ff */
[----:B------:R-:W-:-:S04]  /*86d0*/  DEPBAR.LE SB0, 0x0 ;  /* 0x000080000000791a */ /* 0x000fc80000000000 */
[----:B------:R-:W-:-:S04]  /*86e0*/  UIADD3 UR4, UPT, UPT, UR4, 0x70, URZ ;  /* 0x0000007004047890 */ /* 0x000fc8000fffe0ff */
[----:B---3--:R-:W-:-:S09]  /*86f0*/  UPRMT UR4, UR5, 0x654, UR4 ;  /* 0x0000065405047896 */ /* 0x008fd20008000004 */
[----:B------:R-:W-:Y:S01]  /*8700*/  SYNCS.ARRIVE.TRANS64.RED.A1T0 RZ, [UR4], RZ ;  /* 0x000000ffffff79a7 */ /* 0x000fe20008100404 */
[----:B------:R-:W-:Y:S05]  /*8710*/  EXIT ;  /* 0x000000000000794d */ /* 0x000fea0003800000 */
.L_x_24:
[----:B-1----:R1:W3:Y:S02]  /*8720*/  SYNCS.PHASECHK.TRANS64.TRYWAIT P0, [R0+URZ+0x110], R2 ;  /* 0x00011002000075a7 */ /* 0x0022e400080011ff */
[----:B---3--:R-:W-:Y:S05]  /*8730*/  @!P0 NANOSLEEP.SYNCS 0x989680 ;  /* 0x009896800000895d */ /* 0x008fea0003900000 */
[----:B------:R-:W3:Y:S02]  /*8740*/  @!P0 SYNCS.PHASECHK.TRANS64 P0, [R0+URZ+0x110], R2 ;  /* 0x00011002000085a7 */ /* 0x000ee400080010ff */
[----:B---3--:R-:W-:Y:S05]  /*8750*/  @!P0 BRA `(.L_x_24) ;  /* 0xfffffffc00f08947 */ /* 0x008fea000383ffff */
[----:B------:R-:W-:Y:S05]  /*8760*/  BRA `(.L_x_139) ;  /* 0xffffff9000c47947 */ /* 0x000fea000383ffff */
.L_x_27:
[----:B-1----:R-:W-:-:S07]  /*8770*/  MOV R0, UR33 ;  /* 0x0000002100007c02 */ /* 0x002fce0008000f00 */
.L_x_140:
[----:B-1----:R1:W3:Y:S02]  /*8780*/  SYNCS.PHASECHK.TRANS64.TRYWAIT P0, [R0+URZ+0x28], R3 ;  /* 0x00002803000075a7 */ /* 0x0022e400080011ff */
[----:B---3--:R-:W-:Y:S05]  /*8790*/  @!P0 NANOSLEEP.SYNCS 0x989680 ;  /* 0x009896800000895d */ /* 0x008fea0003900000 */
[----:B------:R-:W3:Y:S02]  /*87a0*/  @!P0 SYNCS.PHASECHK.TRANS64 P0, [R0+URZ+0x28], R3 ;  /* 0x00002803000085a7 */ /* 0x000ee400080010ff */
[----:B---3--:R-:W-:Y:S05]  /*87b0*/  @!P0 BRA `(.L_x_140) ;  /* 0xfffffffc00f08947 */ /* 0x008fea000383ffff */
[----:B------:R-:W-:Y:S05]  /*87c0*/  BRA `(.L_x_26) ;  /* 0xffffff9400087947 */ /* 0x000fea000383ffff */
.L_x_34:
[----:B-1----:R-:W-:-:S07]  /*87d0*/  MOV R0, UR17 ;  /* 0x0000001100007c02 */ /* 0x002fce0008000f00 */
.L_x_141:
[----:B-1----:R1:W3:Y:S02]  /*87e0*/  SYNCS.PHASECHK.TRANS64.TRYWAIT P0, [R0+URZ+0x28], R3 ;  /* 0x00002803000075a7 */ /* 0x0022e400080011ff */
[----:B---3--:R-:W-:Y:S05]  /*87f0*/  @!P0 NANOSLEEP.SYNCS 0x989680 ;  /* 0x009896800000895d */ /* 0x008fea0003900000 */
[----:B------:R-:W3:Y:S02]  /*8800*/  @!P0 SYNCS.PHASECHK.TRANS64 P0, [R0+URZ+0x28], R3 ;  /* 0x00002803000085a7 */ /* 0x000ee400080010ff */
[----:B---3--:R-:W-:Y:S05]  /*8810*/  @!P0 BRA `(.L_x_141) ;  /* 0xfffffffc00f08947 */ /* 0x008fea000383ffff */
[----:B------:R-:W-:Y:S05]  /*8820*/  BRA `(.L_x_33) ;  /* 0xffffff9400d07947 */ /* 0x000fea000383ffff */
.L_x_39:
[----:B-1----:R1:W3:Y:S02]  /*8830*/  SYNCS.PHASECHK.TRANS64.TRYWAIT P0, [R3+URZ+0xa0], R0 ;  /* 0x0000a000030075a7 */ /* 0x0022e400080011ff */
[----:B---3--:R-:W-:Y:S05]  /*8840*/  @!P0 NANOSLEEP.SYNCS 0x989680 ;  /* 0x009896800000895d */ /* 0x008fea0003900000 */
[----:B------:R-:W3:Y:S02]  /*8850*/  @!P0 SYNCS.PHASECHK.TRANS64 P0, [R3+URZ+0xa0], R0 ;  /* 0x0000a000030085a7 */ /* 0x000ee400080010ff */
[----:B---3--:R-:W-:Y:S05]  /*8860*/  @!P0 BRA `(.L_x_39) ;  /* 0xfffffffc00f08947 */ /* 0x008fea000383ffff */
[----:B------:R-:W-:Y:S05]  /*8870*/  BRA `(.L_x_142) ;  /* 0xffffff9800707947 */ /* 0x000fea000383ffff */
.L_x_43:
[----:B------:R-:W-:-:S07]  /*8880*/  MOV R0, UR4 ;  /* 0x0000000400007c02 */ /* 0x000fce0008000f00 */
.L_x_143:
[----:B-1----:R1:W3:Y:S02]  /*8890*/  SYNCS.PHASECHK.TRANS64.TRYWAIT P0, [R0+URZ], R2 ;  /* 0x00000002000075a7 */ /* 0x0022e400080011ff */
[----:B---3--:R-:W-:Y:S05]  /*88a0*/  @!P0 NANOSLEEP.SYNCS 0x989680 ;  /* 0x009896800000895d */ /* 0x008fea0003900000 */
[----:B------:R-:W3:Y:S02]  /*88b0*/  @!P0 SYNCS.PHASECHK.TRANS64 P0, [R0+URZ], R2 ;  /* 0x00000002000085a7 */ /* 0x000ee400080010ff */
[----:B---3--:R-:W-:Y:S05]  /*88c0*/  @!P0 BRA `(.L_x_143) ;  /* 0xfffffffc00f08947 */ /* 0x008fea000383ffff */
[----:B------:R-:W-:Y:S05]  /*88d0*/  BRA `(.L_x_144) ;  /* 0xffffffa0001c7947 */ /* 0x000fea000383ffff */
.L_x_44:
[----:B------:R-:W-:-:S07]  /*88e0*/  MOV R0, UR5 ;  /* 0x0000000500007c02 */ /* 0x000fce0008000f00 */
.L_x_145:
[----:B-1----:R1:W3:Y:S02]  /*88f0*/  SYNCS.PHASECHK.TRANS64.TRYWAIT P0, [R0+URZ], R3 ;  /* 0x00000003000075a7 */ /* 0x0022e400080011ff */
[----:B---3--:R-:W-:Y:S05]  /*8900*/  @!P0 NANOSLEEP.SYNCS 0x989680 ;  /* 0x009896800000895d */ /* 0x008fea0003900000 */
[----:B------:R-:W3:Y:S02]  /*8910*/  @!P0 SYNCS.PHASECHK.TRANS64 P0, [R0+URZ], R3 ;  /* 0x00000003000085a7 */ /* 0x000ee400080010ff */
[----:B---3--:R-:W-:Y:S05]  /*8920*/  @!P0 BRA `(.L_x_145) ;  /* 0xfffffffc00f08947 */ /* 0x008fea000383ffff */
[----:B------:R-:W-:Y:S05]  /*8930*/  BRA `(.L_x_146) ;  /* 0xffffffa000287947 */ /* 0x000fea000383ffff */
.L_x_45:
[----:B------:R-:W-:-:S07]  /*8940*/  MOV R0, UR5 ;  /* 0x0000000500007c02 */ /* 0x000fce0008000f00 */
.L_x_147:
[----:B-1----:R1:W3:Y:S02]  /*8950*/  SYNCS.PHASECHK.TRANS64.TRYWAIT P0, [R0+URZ], R3 ;  /* 0x00000003000075a7 */ /* 0x0022e400080011ff */
[----:B---3--:R-:W-:Y:S05]  /*8960*/  @!P0 NANOSLEEP.SYNCS 0x989680 ;  /* 0x009896800000895d */ /* 0x008fea0003900000 */
[----:B------:R-:W3:Y:S02]  /*8970*/  @!P0 SYNCS.PHASECHK.TRANS64 P0, [R0+URZ], R3 ;  /* 0x00000003000085a7 */ /* 0x000ee400080010ff */
[----:B---3--:R-:W-:Y:S05]  /*8980*/  @!P0 BRA `(.L_x_147) ;  /* 0xfffffffc00f08947 */ /* 0x008fea000383ffff */
[----:B------:R-:W-:Y:S05]  /*8990*/  BRA `(.L_x_148) ;  /* 0xffffffa000347947 */ /* 0x000fea000383ffff */
.L_x_46:
[----:B------:R-:W-:-:S07]  /*89a0*/  MOV R0, UR5 ;  /* 0x0000000500007c02 */ /* 0x000fce0008000f00 */
.L_x_149:
[----:B-1----:R1:W3:Y:S02]  /*89b0*/  SYNCS.PHASECHK.TRANS64.TRYWAIT P0, [R0+URZ], R3 ;  /* 0x00000003000075a7 */ /* 0x0022e400080011ff */
[----:B---3--:R-:W-:Y:S05]  /*89c0*/  @!P0 NANOSLEEP.SYNCS 0x989680 ;  /* 0x009896800000895d */ /* 0x008fea0003900000 */
[----:B------:R-:W3:Y:S02]  /*89d0*/  @!P0 SYNCS.PHASECHK.TRANS64 P0, [R0+URZ], R3 ;  /* 0x00000003000085a7 */ /* 0x000ee400080010ff */
[----:B---3--:R-:W-:Y:S05]  /*89e0*/  @!P0 BRA `(.L_x_149) ;  /* 0xfffffffc00f08947 */ /* 0x008fea000383ffff */
[----:B------:R-:W-:Y:S05]  /*89f0*/  BRA `(.L_x_150) ;  /* 0xffffffa000407947 */ /* 0x000fea000383ffff */
.L_x_49:
[----:B--2---:R2:W3:Y:S02]  /*8a00*/  SYNCS.PHASECHK.TRANS64.TRYWAIT P0, [R2+URZ+0x100], R4 ;  /* 0x00010004020075a7 */ /* 0x0044e400080011ff */
[----:B---3--:R-:W-:Y:S05]  /*8a10*/  @!P0 NANOSLEEP.SYNCS 0x989680 ;  /* 0x009896800000895d */ /* 0x008fea0003900000 */
[----:B------:R-:W3:Y:S02]  /*8a20*/  @!P0 SYNCS.PHASECHK.TRANS64 P0, [R2+URZ+0x100], R4 ;  /* 0x00010004020085a7 */ /* 0x000ee400080010ff */
[----:B---3--:R-:W-:Y:S05]  /*8a30*/  @!P0 BRA `(.L_x_49) ;  /* 0xfffffffc00f08947 */ /* 0x008fea000383ffff */
[----:B------:R-:W-:Y:S05]  /*8a40*/  BRA `(.L_x_151) ;  /* 0xffffffa000a47947 */ /* 0x000fea000383ffff */
.L_x_50:
[----:B------:R-:W-:-:S07]  /*8a50*/  MOV R2, UR4 ;  /* 0x0000000400027c02 */ /* 0x000fce0008000f00 */
.L_x_152:
[----:B--2---:R2:W3:Y:S02]  /*8a60*/  SYNCS.PHASECHK.TRANS64.TRYWAIT P0, [R2+URZ+0xb0], R5 ;  /* 0x0000b005020075a7 */ /* 0x0044e400080011ff */
[----:B---3--:R-:W-:Y:S05]  /*8a70*/  @!P0 NANOSLEEP.SYNCS 0x989680 ;  /* 0x009896800000895d */ /* 0x008fea0003900000 */
[----:B------:R-:W3:Y:S02]  /*8a80*/  @!P0 SYNCS.PHASECHK.TRANS64 P0, [R2+URZ+0xb0], R5 ;  /* 0x0000b005020085a7 */ /* 0x000ee400080010ff */
[----:B---3--:R-:W-:Y:S05]  /*8a90*/  @!P0 BRA `(.L_x_152) ;  /* 0xfffffffc00f08947 */ /* 0x008fea000383ffff */
[----:B------:R-:W-:Y:S05]  /*8aa0*/  BRA `(.L_x_153) ;  /* 0xffffffa000b47947 */ /* 0x000fea000383ffff */
.L_x_51:
[----:B--2---:R2:W3:Y:S02]  /*8ab0*/  SYNCS.PHASECHK.TRANS64.TRYWAIT P1, [R2+URZ+0xa0], R4 ;  /* 0x0000a004020075a7 */ /* 0x0044e400080211ff */
[----:B---3--:R-:W-:Y:S05]  /*8ac0*/  @!P1 NANOSLEEP.SYNCS 0x989680 ;  /* 0x009896800000995d */ /* 0x008fea0003900000 */
[----:B------:R-:W3:Y:S02]  /*8ad0*/  @!P1 SYNCS.PHASECHK.TRANS64 P1, [R2+URZ+0xa0], R4 ;  /* 0x0000a004020095a7 */ /* 0x000ee400080210ff */
[----:B---3--:R-:W-:Y:S05]  /*8ae0*/  @!P1 BRA `(.L_x_51) ;  /* 0xfffffffc00f09947 */ /* 0x008fea000383ffff */
[----:B------:R-:W-:Y:S05]  /*8af0*/  BRA `(.L_x_154) ;  /* 0xffffffa000e47947 */ /* 0x000fea000383ffff */
.L_x_54:
[----:B------:R-:W-:-:S07]  /*8b00*/  MOV R0, UR4 ;  /* 0x0000000400007c02 */ /* 0x000fce0008000f00 */
.L_x_155:
[----:B--2---:R2:W3:Y:S02]  /*8b10*/  SYNCS.PHASECHK.TRANS64.TRYWAIT P0, [R0+URZ+0xb0], R2 ;  /* 0x0000b002000075a7 */ /* 0x0044e400080011ff */
[----:B---3--:R-:W-:Y:S05]  /*8b20*/  @!P0 NANOSLEEP.SYNCS 0x989680 ;  /* 0x009896800000895d */ /* 0x008fea0003900000 */
[----:B------:R-:W3:Y:S02]  /*8b30*/  @!P0 SYNCS.PHASECHK.TRANS64 P0, [R0+URZ+0xb0], R2 ;  /* 0x0000b002000085a7 */ /* 0x000ee400080010ff */
[----:B---3--:R-:W-:Y:S05]  /*8b40*/  @!P0 BRA `(.L_x_155) ;  /* 0xfffffffc00f08947 */ /* 0x008fea000383ffff */
[----:B------:R-:W-:Y:S05]  /*8b50*/  BRA `(.L_x_53) ;  /* 0xffffffa400387947 */ /* 0x000fea000383ffff */
.L_x_61:
[----:B-1----:R1:W2:Y:S02]  /*8b60*/  SYNCS.PHASECHK.TRANS64.TRYWAIT P1, [R0+URZ+0xa0], R2 ;  /* 0x0000a002000075a7 */ /* 0x0022a400080211ff */
[----:B--2---:R-:W-:Y:S05]  /*8b70*/  @!P1 NANOSLEEP.SYNCS 0x989680 ;  /* 0x009896800000995d */ /* 0x004fea0003900000 */
[----:B------:R-:W2:Y:S02]  /*8b80*/  @!P1 SYNCS.PHASECHK.TRANS64 P1, [R0+URZ+0xa0], R2 ;  /* 0x0000a002000095a7 */ /* 0x000ea400080210ff */
[----:B--2---:R-:W-:Y:S05]  /*8b90*/  @!P1 BRA `(.L_x_61) ;  /* 0xfffffffc00f09947 */ /* 0x004fea000383ffff */
[----:B------:R-:W-:Y:S05]  /*8ba0*/  BRA `(.L_x_156) ;  /* 0xffffffa800a07947 */ /* 0x000fea000383ffff */
.L_x_62:
[----:B------:R-:W-:-:S07]  /*8bb0*/  MOV R2, UR23 ;  /* 0x0000001700027c02 */ /* 0x000fce0008000f00 */
.L_x_157:
[----:B-1----:R1:W2:Y:S02]  /*8bc0*/  SYNCS.PHASECHK.TRANS64.TRYWAIT P0, [R2+URZ+0xe0], R0 ;  /* 0x0000e000020075a7 */ /* 0x0022a400080011ff */
[----:B--2---:R-:W-:Y:S05]  /*8bd0*/  @!P0 NANOSLEEP.SYNCS 0x989680 ;  /* 0x009896800000895d */ /* 0x004fea0003900000 */
[----:B------:R-:W2:Y:S02]  /*8be0*/  @!P0 SYNCS.PHASECHK.TRANS64 P0, [R2+URZ+0xe0], R0 ;  /* 0x0000e000020085a7 */ /* 0x000ea400080010ff */
[----:B--2---:R-:W-:Y:S05]  /*8bf0*/  @!P0 BRA `(.L_x_157) ;  /* 0xfffffffc00f08947 */ /* 0x004fea000383ffff */
[----:B------:R-:W-:Y:S05]  /*8c00*/  BRA `(.L_x_158) ;  /* 0xffffffa800f07947 */ /* 0x000fea000383ffff */
.L_x_65:
[----:B------:R-:W-:Y:S07]  /*8c10*/  MOV R0, UR5 ;  /* 0x0000000500007c02 */ /* 0x000fee0008000f00 */
.L_x_159:
[----:B-1----:R1:W2:Y:S02]  /*8c20*/  SYNCS.PHASECHK.TRANS64.TRYWAIT P0, [R0+URZ], R2 ;  /* 0x00000002000075a7 */ /* 0x0022a400080011ff */
[----:B--2---:R-:W-:Y:S05]  /*8c30*/  @!P0 NANOSLEEP.SYNCS 0x989680 ;  /* 0x009896800000895d */ /* 0x004fea0003900000 */
[----:B------:R-:W2:Y:S02]  /*8c40*/  @!P0 SYNCS.PHASECHK.TRANS64 P0, [R0+URZ], R2 ;  /* 0x00000002000085a7 */ /* 0x000ea400080010ff */
[----:B--2---:R-:W-:Y:S05]  /*8c50*/  @!P0 BRA `(.L_x_159) ;  /* 0xfffffffc00f08947 */ /* 0x004fea000383ffff */
[----:B------:R-:W-:Y:S05]  /*8c60*/  BRA `(.L_x_64) ;  /* 0xffffffac000c7947 */ /* 0x000fea000383ffff */
.L_x_68:
[----:B------:R-:W-:-:S07]  /*8c70*/  MOV R0, UR4 ;  /* 0x0000000400007c02 */ /* 0x000fce0008000f00 */
.L_x_160:
[----:B--2---:R2:W4:Y:S02]  /*8c80*/  SYNCS.PHASECHK.TRANS64.TRYWAIT P0, [R0+URZ], R2 ;  /* 0x00000002000075a7 */ /* 0x00452400080011ff */
[----:B----4-:R-:W-:Y:S05]  /*8c90*/  @!P0 NANOSLEEP.SYNCS 0x989680 ;  /* 0x009896800000895d */ /* 0x010fea0003900000 */
[----:B------:R-:W4:Y:S02]  /*8ca0*/  @!P0 SYNCS.PHASECHK.TRANS64 P0, [R0+URZ], R2 ;  /* 0x00000002000085a7 */ /* 0x000f2400080010ff */
[----:B----4-:R-:W-:Y:S05]  /*8cb0*/  @!P0 BRA `(.L_x_160) ;  /* 0xfffffffc00f08947 */ /* 0x010fea000383ffff */
[----:B------:R-:W-:Y:S05]  /*8cc0*/  BRA `(.L_x_161) ;  /* 0xffffffac00c07947 */ /* 0x000fea000383ffff */
.L_x_69:
[----:B------:R-:W-:-:S07]  /*8cd0*/  MOV R0, UR5 ;  /* 0x0000000500007c02 */ /* 0x000fce0008000f00 */
.L_x_162:
[----:B-1----:R1:W2:Y:S02]  /*8ce0*/  SYNCS.PHASECHK.TRANS64.TRYWAIT P0, [R0+URZ], R3 ;  /* 0x00000003000075a7 */ /* 0x0022a400080011ff */
[----:B--2---:R-:W-:Y:S05]  /*8cf0*/  @!P0 NANOSLEEP.SYNCS 0x989680 ;  /* 0x009896800000895d */ /* 0x004fea0003900000 */
[----:B------:R-:W2:Y:S02]  /*8d00*/  @!P0 SYNCS.PHASECHK.TRANS64 P0, [R0+URZ], R3 ;  /* 0x00000003000085a7 */ /* 0x000ea400080010ff */
[----:B--2---:R-:W-:Y:S05]  /*8d10*/  @!P0 BRA `(.L_x_162) ;  /* 0xfffffffc00f08947 */ /* 0x004fea000383ffff */
[----:B------:R-:W-:Y:S05]  /*8d20*/  BRA `(.L_x_163) ;  /* 0xffffffac00cc7947 */ /* 0x000fea000383ffff */
.L_x_70:
[----:B------:R-:W-:-:S07]  /*8d30*/  MOV R0, UR5 ;  /* 0x0000000500007c02 */ /* 0x000fce0008000f00 */
.L_x_164:
[----:B-1----:R1:W2:Y:S02]  /*8d40*/  SYNCS.PHASECHK.TRANS64.TRYWAIT P0, [R0+URZ], R3 ;  /* 0x00000003000075a7 */ /* 0x0022a400080011ff */
[----:B--2---:R-:W-:Y:S05]  /*8d50*/  @!P0 NANOSLEEP.SYNCS 0x989680 ;  /* 0x009896800000895d */ /* 0x004fea0003900000 */
[----:B------:R-:W2:Y:S02]  /*8d60*/  @!P0 SYNCS.PHASECHK.TRANS64 P0, [R0+URZ], R3 ;  /* 0x00000003000085a7 */ /* 0x000ea400080010ff */
[----:B--2---:R-:W-:Y:S05]  /*8d70*/  @!P0 BRA `(.L_x_164) ;  /* 0xfffffffc00f08947 */ /* 0x004fea000383ffff */
[----:B------:R-:W-:Y:S05]  /*8d80*/  BRA `(.L_x_165) ;  /* 0xffffffac00d87947 */ /* 0x000fea000383ffff */
.L_x_71:
[----:B-1----:R-:W-:-:S07]  /*8d90*/  MOV R0, UR4 ;  /* 0x0000000400007c02 */ /* 0x002fce0008000f00 */
.L_x_166:
[----:B-1----:R1:W2:Y:S02]  /*8da0*/  SYNCS.PHASECHK.TRANS64.TRYWAIT P0, [R0+URZ], R2 ;  /* 0x00000002000075a7 */ /* 0x0022a400080011ff */
[----:B--2---:R-:W-:Y:S05]  /*8db0*/  @!P0 NANOSLEEP.SYNCS 0x989680 ;  /* 0x009896800000895d */ /* 0x004fea0003900000 */
[----:B------:R-:W2:Y:S02]  /*8dc0*/  @!P0 SYNCS.PHASECHK.TRANS64 P0, [R0+URZ], R2 ;  /* 0x00000002000085a7 */ /* 0x000ea400080010ff */
[----:B--2---:R-:W-:Y:S05]  /*8dd0*/  @!P0 BRA `(.L_x_166) ;  /* 0xfffffffc00f08947 */ /* 0x004fea000383ffff */
[----:B------:R-:W-:Y:S05]  /*8de0*/  BRA `(.L_x_167) ;  /* 0xffffffac00e47947 */ /* 0x000fea000383ffff */
.L_x_76:
[----:B--2---:R2:W3:Y:S02]  /*8df0*/  SYNCS.PHASECHK.TRANS64.TRYWAIT P0, [R12+URZ+0xa0], R0 ;  /* 0x0000a0000c0075a7 */ /* 0x0044e400080011ff */
[----:B---3--:R-:W-:Y:S05]  /*8e00*/  @!P0 NANOSLEEP.SYNCS 0x989680 ;  /* 0x009896800000895d */ /* 0x008fea0003900000 */
[----:B------:R-:W3:Y:S02]  /*8e10*/  @!P0 SYNCS.PHASECHK.TRANS64 P0, [R12+URZ+0xa0], R0 ;  /* 0x0000a0000c0085a7 */ /* 0x000ee400080010ff */
[----:B---3--:R-:W-:Y:S05]  /*8e20*/  @!P0 BRA `(.L_x_76) ;  /* 0xfffffffc00f08947 */ /* 0x008fea000383ffff */
[----:B------:R-:W-:Y:S05]  /*8e30*/  BRA `(.L_x_168) ;  /* 0xffffffb400147947 */ /* 0x000fea000383ffff */
.L_x_79:
[----:B--2---:R-:W-:Y:S07]  /*8e40*/  MOV R0, UR21 ;  /* 0x0000001500007c02 */ /* 0x004fee0008000f00 */
.L_x_169:
[----:B--2---:R2:W3:Y:S02]  /*8e50*/  SYNCS.PHASECHK.TRANS64.TRYWAIT P2, [R0+URZ+0x98], R6 ;  /* 0x00009806000075a7 */ /* 0x0044e400080411ff */
[----:B---3--:R-:W-:Y:S05]  /*8e60*/  @!P2 NANOSLEEP.SYNCS 0x989680 ;  /* 0x009896800000a95d */ /* 0x008fea0003900000 */
[----:B------:R-:W3:Y:S02]  /*8e70*/  @!P2 SYNCS.PHASECHK.TRANS64 P2, [R0+URZ+0x98], R6 ;  /* 0x000098060000a5a7 */ /* 0x000ee400080410ff */
[----:B---3--:R-:W-:Y:S05]  /*8e80*/  @!P2 BRA `(.L_x_169) ;  /* 0xfffffffc00f0a947 */ /* 0x008fea000383ffff */
[----:B------:R-:W-:Y:S05]  /*8e90*/  BRA `(.L_x_78) ;  /* 0xffffffb8007c7947 */ /* 0x000fea000383ffff */
.L_x_82:
[----:B------:R-:W-:Y:S07]  /*8ea0*/  MOV R0, UR21 ;  /* 0x0000001500007c02 */ /* 0x000fee0008000f00 */
.L_x_170:
[----:B--2---:R2:W3:Y:S02]  /*8eb0*/  SYNCS.PHASECHK.TRANS64.TRYWAIT P0, [R0+URZ+0x70], R9 ;  /* 0x00007009000075a7 */ /* 0x0044e400080011ff */
[----:B---3--:R-:W-:Y:S05]  /*8ec0*/  @!P0 NANOSLEEP.SYNCS 0x989680 ;  /* 0x009896800000895d */ /* 0x008fea0003900000 */
[----:B------:R-:W3:Y:S02]  /*8ed0*/  @!P0 SYNCS.PHASECHK.TRANS64 P0, [R0+URZ+0x70], R9 ;  /* 0x00007009000085a7 */ /* 0x000ee400080010ff */
[----:B---3--:R-:W-:Y:S05]  /*8ee0*/  @!P0 BRA `(.L_x_170) ;  /* 0xfffffffc00f08947 */ /* 0x008fea000383ffff */
[----:B------:R-:W-:Y:S05]  /*8ef0*/  BRA `(.L_x_171) ;  /* 0xffffffb800d87947 */ /* 0x000fea000383ffff */
.L_x_83:
[----:B------:R-:W-:Y:S07]  /*8f00*/  MOV R0, UR21 ;  /* 0x0000001500007c02 */ /* 0x000fee0008000f00 */
.L_x_172:
[----:B--2---:R2:W3:Y:S02]  /*8f10*/  SYNCS.PHASECHK.TRANS64.TRYWAIT P0, [R0+URZ+0x78], R9 ;  /* 0x00007809000075a7 */ /* 0x0044e400080011ff */
[----:B---3--:R-:W-:Y:S05]  /*8f20*/  @!P0 NANOSLEEP.SYNCS 0x989680 ;  /* 0x009896800000895d */ /* 0x008fea0003900000 */
[----:B------:R-:W3:Y:S02]  /*8f30*/  @!P0 SYNCS.PHASECHK.TRANS64 P0, [R0+URZ+0x78], R9 ;  /* 0x00007809000085a7 */ /* 0x000ee400080010ff */
[----:B---3--:R-:W-:Y:S05]  /*8f40*/  @!P0 BRA `(.L_x_172) ;  /* 0xfffffffc00f08947 */ /* 0x008fea000383ffff */
[----:B------:R-:W-:Y:S05]  /*8f50*/  BRA `(.L_x_173) ;  /* 0xffffffbc00107947 */ /* 0x000fea000383ffff */
.L_x_84:
[----:B------:R-:W-:Y:S07]  /*8f60*/  MOV R0, UR21 ;  /* 0x0000001500007c02 */ /* 0x000fee0008000f00 */
.L_x_174:
[----:B--2---:R2:W3:Y:S02]  /*8f70*/  SYNCS.PHASECHK.TRANS64.TRYWAIT P0, [R0+URZ+0x80], R9 ;  /* 0x00008009000075a7 */ /* 0x0044e400080011ff */
[----:B---3--:R-:W-:Y:S05]  /*8f80*/  @!P0 NANOSLEEP.SYNCS 0x989680 ;  /* 0x009896800000895d */ /* 0x008fea0003900000 */
[----:B------:R-:W3:Y:S02]  /*8f90*/  @!P0 SYNCS.PHASECHK.TRANS64 P0, [R0+URZ+0x80], R9 ;  /* 0x00008009000085a7 */ /* 0x000ee400080010ff */
[----:B---3--:R-:W-:Y:S05]  /*8fa0*/  @!P0 BRA `(.L_x_174) ;  /* 0xfffffffc00f08947 */ /* 0x008fea000383ffff */
[----:B------:R-:W-:Y:S05]  /*8fb0*/  BRA `(.L_x_175) ;  /* 0xffffffbc00547947 */ /* 0x000fea000383ffff */
.L_x_85:
[----:B------:R-:W-:Y:S07]  /*8fc0*/  MOV R0, UR21 ;  /* 0x0000001500007c02 */ /* 0x000fee0008000f00 */
.L_x_176:
[----:B--2---:R2:W3:Y:S02]  /*8fd0*/  SYNCS.PHASECHK.TRANS64.TRYWAIT P0, [R0+URZ+0x88], R9 ;  /* 0x00008809000075a7 */ /* 0x0044e400080011ff */
[----:B---3--:R-:W-:Y:S05]  /*8fe0*/  @!P0 NANOSLEEP.SYNCS 0x989680 ;  /* 0x009896800000895d */ /* 0x008fea0003900000 */
[----:B------:R-:W3:Y:S02]  /*8ff0*/  @!P0 SYNCS.PHASECHK.TRANS64 P0, [R0+URZ+0x88], R9 ;  /* 0x00008809000085a7 */ /* 0x000ee400080010ff */
[----:B---3--:R-:W-:Y:S05]  /*9000*/  @!P0 BRA `(.L_x_176) ;  /* 0xfffffffc00f08947 */ /* 0x008fea000383ffff */
[----:B------:R-:W-:Y:S05]  /*9010*/  BRA `(.L_x_177) ;  /* 0xffffffbc00947947 */ /* 0x000fea000383ffff */
.L_x_87:
[----:B------:R-:W-:-:S07]  /*9020*/  MOV R0, UR21 ;  /* 0x0000001500007c02 */ /* 0x000fce0008000f00 */
.L_x_178:
[----:B---3--:R3:W4:Y:S02]  /*9030*/  SYNCS.PHASECHK.TRANS64.TRYWAIT P0, [R0+URZ+0x70], R2 ;  /* 0x00007002000075a7 */ /* 0x00872400080011ff */
[----:B----4-:R-:W-:Y:S05]  /*9040*/  @!P0 NANOSLEEP.SYNCS 0x989680 ;  /* 0x009896800000895d */ /* 0x010fea0003900000 */
[----:B------:R-:W4:Y:S02]  /*9050*/  @!P0 SYNCS.PHASECHK.TRANS64 P0, [R0+URZ+0x70], R2 ;  /* 0x00007002000085a7 */ /* 0x000f2400080010ff */
[----:B----4-:R-:W-:Y:S05]  /*9060*/  @!P0 BRA `(.L_x_178) ;  /* 0xfffffffc00f08947 */ /* 0x010fea000383ffff */
[----:B------:R-:W-:Y:S05]  /*9070*/  BRA `(.L_x_179) ;  /* 0xffffffc0000c7947 */ /* 0x000fea000383ffff */
.L_x_88:
[----:B---3--:R-:W-:-:S07]  /*9080*/  MOV R0, UR21 ;  /* 0x0000001500007c02 */ /* 0x008fce0008000f00 */
.L_x_180:
[----:B---3--:R3:W4:Y:S02]  /*9090*/  SYNCS.PHASECHK.TRANS64.TRYWAIT P0, [R0+URZ+0x78], R2 ;  /* 0x00007802000075a7 */ /* 0x00872400080011ff */
[----:B----4-:R-:W-:Y:S05]  /*90a0*/  @!P0 NANOSLEEP.SYNCS 0x989680 ;  /* 0x009896800000895d */ /* 0x010fea0003900000 */
[----:B------:R-:W4:Y:S02]  /*90b0*/  @!P0 SYNCS.PHASECHK.TRANS64 P0, [R0+URZ+0x78], R2 ;  /* 0x00007802000085a7 */ /* 0x000f2400080010ff */
[----:B----4-:R-:W-:Y:S05]  /*90c0*/  @!P0 BRA `(.L_x_180) ;  /* 0xfffffffc00f08947 */ /* 0x010fea000383ffff */
[----:B------:R-:W-:Y:S05]  /*90d0*/  BRA `(.L_x_181) ;  /* 0xffffffbc00fc7947 */ /* 0x000fea000383ffff */
.L_x_89:
[----:B---3--:R-:W-:-:S07]  /*90e0*/  MOV R0, UR21 ;  /* 0x0000001500007c02 */ /* 0x008fce0008000f00 */
.L_x_182:
[----:B---3--:R3:W4:Y:S02]  /*90f0*/  SYNCS.PHASECHK.TRANS64.TRYWAIT P0, [R0+URZ+0x80], R2 ;  /* 0x00008002000075a7 */ /* 0x00872400080011ff */
[----:B----4-:R-:W-:Y:S05]  /*9100*/  @!P0 NANOSLEEP.SYNCS 0x989680 ;  /* 0x009896800000895d */ /* 0x010fea0003900000 */
[----:B------:R-:W4:Y:S02]  /*9110*/  @!P0 SYNCS.PHASECHK.TRANS64 P0, [R0+URZ+0x80], R2 ;  /* 0x00008002000085a7 */ /* 0x000f2400080010ff */
[----:B----4-:R-:W-:Y:S05]  /*9120*/  @!P0 BRA `(.L_x_182) ;  /* 0xfffffffc00f08947 */ /* 0x010fea000383ffff */
[----:B------:R-:W-:Y:S05]  /*9130*/  BRA `(.L_x_183) ;  /* 0xffffffbc00ec7947 */ /* 0x000fea000383ffff */
.L_x_91:
[----:B-1----:R1:W2:Y:S02]  /*9140*/  SYNCS.PHASECHK.TRANS64.TRYWAIT P0, [R3+URZ+0xa0], R0 ;  /* 0x0000a000030075a7 */ /* 0x0022a400080011ff */
[----:B--2---:R-:W-:Y:S05]  /*9150*/  @!P0 NANOSLEEP.SYNCS 0x989680 ;  /* 0x009896800000895d */ /* 0x004fea0003900000 */
[----:B------:R-:W2:Y:S02]  /*9160*/  @!P0 SYNCS.PHASECHK.TRANS64 P0, [R3+URZ+0xa0], R0 ;  /* 0x0000a000030085a7 */ /* 0x000ea400080010ff */
[----:B--2---:R-:W-:Y:S05]  /*9170*/  @!P0 BRA `(.L_x_91) ;  /* 0xfffffffc00f08947 */ /* 0x004fea000383ffff */
[----:B------:R-:W-:Y:S05]  /*9180*/  BRA `(.L_x_184) ;  /* 0xffffffc000b87947 */ /* 0x000fea000383ffff */
.L_x_102:
[----:B-1----:R-:W-:Y:S04]  /*9190*/  MOV R0, UR44 ;  /* 0x0000002c00007c02 */ /* 0x002fe80008000f00 */
[----:B------:R1:W2:Y:S03]  /*91a0*/  SYNCS.PHASECHK.TRANS64.TRYWAIT P1, [R0+URZ+0x50], R3 ;  /* 0x00005003000075a7 */ /* 0x0002a600080211ff */
[----:B--2---:R-:W-:Y:S05]  /*91b0*/  @!P1 NANOSLEEP.SYNCS 0x989680 ;  /* 0x009896800000995d */ /* 0x004fea0003900000 */
[----:B------:R-:W2:Y:S02]  /*91c0*/  @!P1 SYNCS.PHASECHK.TRANS64 P1, [R0+URZ+0x50], R3 ;  /* 0x00005003000095a7 */ /* 0x000ea400080210ff */
[----:B--2---:R-:W-:Y:S05]  /*91d0*/  @!P1 BRA `(.L_x_102) ;  /* 0xfffffffc00ec9947 */ /* 0x004fea000383ffff */
[----:B------:R-:W-:Y:S05]  /*91e0*/  BRA `(.L_x_101) ;  /* 0xffffffd0001c7947 */ /* 0x000fea000383ffff */
.L_x_104:
[----:B-1----:R1:W3:Y:S02]  /*91f0*/  SYNCS.PHASECHK.TRANS64.TRYWAIT P0, [R26+URZ+0xc0], R2 ;  /* 0x0000c0021a0075a7 */ /* 0x0022e400080011ff */
[----:B---3--:R-:W-:Y:S05]  /*9200*/  @!P0 NANOSLEEP.SYNCS 0x989680 ;  /* 0x009896800000895d */ /* 0x008fea0003900000 */
[----:B------:R-:W3:Y:S02]  /*9210*/  @!P0 SYNCS.PHASECHK.TRANS64 P0, [R26+URZ+0xc0], R2 ;  /* 0x0000c0021a0085a7 */ /* 0x000ee400080010ff */
[----:B---3--:R-:W-:Y:S05]  /*9220*/  @!P0 BRA `(.L_x_104) ;  /* 0xfffffffc00f08947 */ /* 0x008fea000383ffff */
[----:B------:R-:W-:Y:S05]  /*9230*/  BRA `(.L_x_103) ;  /* 0xffffffd000407947 */ /* 0x000fea000383ffff */
.L_x_113:
[----:B---3--:R3:W4:Y:S02]  /*9240*/  SYNCS.PHASECHK.TRANS64.TRYWAIT P0, [R4+URZ+0x50], R0 ;  /* 0x00005000040075a7 */ /* 0x00872400080011ff */
[----:B----4-:R-:W-:Y:S05]  /*9250*/  @!P0 NANOSLEEP.SYNCS 0x989680 ;  /* 0x009896800000895d */ /* 0x010fea0003900000 */
[----:B------:R-:W4:Y:S02]  /*9260*/  @!P0 SYNCS.PHASECHK.TRANS64 P0, [R4+URZ+0x50], R0 ;  /* 0x00005000040085a7 */ /* 0x000f2400080010ff */
[----:B----4-:R-:W-:Y:S05]  /*9270*/  @!P0 BRA `(.L_x_113) ;  /* 0xfffffffc00f08947 */ /* 0x010fea000383ffff */
[----:B------:R-:W-:Y:S05]  /*9280*/  BRA `(.L_x_112) ;  /* 0xffffffd8002c7947 */ /* 0x000fea000383ffff */
.L_x_121:
[----:B-1----:R1:W4:Y:S02]  /*9290*/  SYNCS.PHASECHK.TRANS64.TRYWAIT P0, [R2+URZ+0x50], R4 ;  /* 0x00005004020075a7 */ /* 0x00232400080011ff */
[----:B----4-:R-:W-:Y:S05]  /*92a0*/  @!P0 NANOSLEEP.SYNCS 0x989680 ;  /* 0x009896800000895d */ /* 0x010fea0003900000 */
[----:B------:R-:W4:Y:S02]  /*92b0*/  @!P0 SYNCS.PHASECHK.TRANS64 P0, [R2+URZ+0x50], R4 ;  /* 0x00005004020085a7 */ /* 0x000f2400080010ff */
[----:B----4-:R-:W-:Y:S05]  /*92c0*/  @!P0 BRA `(.L_x_121) ;  /* 0xfffffffc00f08947 */ /* 0x010fea000383ffff */
[----:B------:R-:W-:Y:S05]  /*92d0*/  BRA `(.L_x_120) ;  /* 0xffffffe0003c7947 */ /* 0x000fea000383ffff */
.L_x_129:
[----:B---3--:R3:W4:Y:S02]  /*92e0*/  SYNCS.PHASECHK.TRANS64.TRYWAIT P0, [R3+URZ+0x50], R0 ;  /* 0x00005000030075a7 */ /* 0x00872400080011ff */
[----:B----4-:R-:W-:Y:S05]  /*92f0*/  @!P0 NANOSLEEP.SYNCS 0x989680 ;  /* 0x009896800000895d */ /* 0x010fea0003900000 */
[----:B------:R-:W4:Y:S02]  /*9300*/  @!P0 SYNCS.PHASECHK.TRANS64 P0, [R3+URZ+0x50], R0 ;  /* 0x00005000030085a7 */ /* 0x000f2400080010ff */
[----:B----4-:R-:W-:Y:S05]  /*9310*/  @!P0 BRA `(.L_x_129) ;  /* 0xfffffffc00f08947 */ /* 0x010fea000383ffff */
[----:B------:R-:W-:Y:S05]  /*9320*/  BRA `(.L_x_128) ;  /* 0xffffffe800487947 */ /* 0x000fea000383ffff */
        .weak           $__internal_0_$__cuda_sm10x_tcgen05_guardrail_trap_col_being_dealloced_not_returned_by_alloc
        .type           $__internal_0_$__cuda_sm10x_tcgen05_guardrail_trap_col_being_dealloced_not_returned_by_alloc,@function
        .size           $__internal_0_$__cuda_sm10x_tcgen05_guardrail_trap_col_being_dealloced_not_returned_by_alloc,($__internal_1_$__cuda_sm10x_tcgen05_guardrail_trap_phase_invalid_during_alloc - $__internal_0_$__cuda_sm10x_tcgen05_guardrail_trap_col_being_dealloced_not_returned_by_alloc)
$__internal_0_$__cuda_sm10x_tcgen05_guardrail_trap_col_being_dealloced_not_returned_by_alloc:
[----:B------:R-:W-:Y:S05]  /*9330*/  BPT.TRAP 0x1 ;  /* 0x000000040000795c */ /* 0x000fea0000300000 */
[----:B------:R-:W-:-:S04]  /*9340*/  HFMA2 R3, -RZ, RZ, 0, 0 ;  /* 0x00000000ff037431 */ /* 0x000fc800000001ff */
[----:B------:R-:W-:Y:S05]  /*9350*/  RET.REL.NODEC R2 `(_ZN7cutlass13device_kernelINS_4gemm6kernel13GemmUniversalIN4cute5tupleIJiiiiEEENS1_10collective13CollectiveMmaINS1_35MainloopSm100TmaUmmaWarpSpecializedILi5ELi2ELi4ENS5_IJNS4_1CILi2EEESB_NSA_ILi1EEEEEEEENS5_IJNSA_ILi64EEENSA_ILi128EEENSA_ILi32EEEEEENS_10bfloat16_tENS5_IJlSC_lEEESJ_SK_NS4_8TiledMMAINS4_8MMA_AtomIJNS4_20SM100_MMA_F16BF16_SSISJ_SJ_fLi64ELi128ELNS4_4UMMA5MajorE0ELSP_0ELNSO_7ScaleInE0ELSQ_0EEEEEENS4_6LayoutINS5_IJSC_SC_SC_EEENS5_IJNSA_ILi0EEESV_SV_EEEEENS5_IJNS4_10UnderscoreESY_SY_EEEEENS4_23SM90_TMA_LOAD_MULTICASTENS4_14ComposedLayoutINS4_7SwizzleILi2ELi4ELi3EEENS4_18smem_ptr_flag_bitsILi16EEENST_INS5_IJNSA_ILi8EEESH_EEENS5_IJSH_SC_EEEEEEEvNS4_8identityES11_S1B_vS1C_EENS_8epilogue10collective18CollectiveEpilogueINS1E_23Sm100TmaWarpSpecializedILi4ELi2ELi16ELb1ELb0EEEJSI_NS5_IJNST_ISF_SC_EENST_ISH_SC_EEEEESJ_SK_SJ_SK_NS1E_6fusion15FusionCallbacksIS1I_NS1M_17LinearCombinationISJ_fSJ_fLNS_15FloatRoundStyleE2EEESI_S1L_JEEENS4_5SM1004TMEM4LOAD26SM100_TMEM_LOAD_16dp256b4xENS4_13SM90_TMA_LOADES1B_NS4_17SM75_U32x4_LDSM_NENS4_14SM90_TMA_STOREES1B_NS4_17SM90_U32x4_STSM_NENS4_39AutoVectorizingCopyWithAssumedAlignmentILi128EEEEEEvvEEEEvNT_6ParamsE) ;  /* 0xffffff6c02287950 */ /* 0x000fea0003c3ffff */
        .weak           $__internal_1_$__cuda_sm10x_tcgen05_guardrail_trap_phase_invalid_during_alloc
        .type           $__internal_1_$__cuda_sm10x_tcgen05_guardrail_trap_phase_invalid_during_alloc,@function
        .size           $__internal_1_$__cuda_sm10x_tcgen05_guardrail_trap_phase_invalid_during_alloc,($__internal_2_$__cuda_sm10x_tcgen05_guardrail_trap_unallocated_columns_being_dealloced - $__internal_1_$__cuda_sm10x_tcgen05_guardrail_trap_phase_invalid_during_alloc)
$__internal_1_$__cuda_sm10x_tcgen05_guardrail_trap_phase_invalid_during_alloc:
[----:B------:R-:W-:Y:S05]  /*9360*/  BPT.TRAP 0x1 ;  /* 0x000000040000795c */ /* 0x000fea0000300000 */
[----:B------:R-:W-:-:S04]  /*9370*/  MOV R5, 0x0 ;  /* 0x0000000000057802 */ /* 0x000fc80000000f00 */
[----:B------:R-:W-:Y:S05]  /*9380*/  RET.REL.NODEC R4 `(_ZN7cutlass13device_kernelINS_4gemm6kernel13GemmUniversalIN4cute5tupleIJiiiiEEENS1_10collective13CollectiveMmaINS1_35MainloopSm100TmaUmmaWarpSpecializedILi5ELi2ELi4ENS5_IJNS4_1CILi2EEESB_NSA_ILi1EEEEEEEENS5_IJNSA_ILi64EEENSA_ILi128EEENSA_ILi32EEEEEENS_10bfloat16_tENS5_IJlSC_lEEESJ_SK_NS4_8TiledMMAINS4_8MMA_AtomIJNS4_20SM100_MMA_F16BF16_SSISJ_SJ_fLi64ELi128ELNS4_4UMMA5MajorE0ELSP_0ELNSO_7ScaleInE0ELSQ_0EEEEEENS4_6LayoutINS5_IJSC_SC_SC_EEENS5_IJNSA_ILi0EEESV_SV_EEEEENS5_IJNS4_10UnderscoreESY_SY_EEEEENS4_23SM90_TMA_LOAD_MULTICASTENS4_14ComposedLayoutINS4_7SwizzleILi2ELi4ELi3EEENS4_18smem_ptr_flag_bitsILi16EEENST_INS5_IJNSA_ILi8EEESH_EEENS5_IJSH_SC_EEEEEEEvNS4_8identityES11_S1B_vS1C_EENS_8epilogue10collective18CollectiveEpilogueINS1E_23Sm100TmaWarpSpecializedILi4ELi2ELi16ELb1ELb0EEEJSI_NS5_IJNST_ISF_SC_EENST_ISH_SC_EEEEESJ_SK_SJ_SK_NS1E_6fusion15FusionCallbacksIS1I_NS1M_17LinearCombinationISJ_fSJ_fLNS_15FloatRoundStyleE2EEESI_S1L_JEEENS4_5SM1004TMEM4LOAD26SM100_TMEM_LOAD_16dp256b4xENS4_13SM90_TMA_LOADES1B_NS4_17SM75_U32x4_LDSM_NENS4_14SM90_TMA_STOREES1B_NS4_17SM90_U32x4_STSM_NENS4_39AutoVectorizingCopyWithAssumedAlignmentILi128EEEEEEvvEEEEvNT_6ParamsE) ;  /* 0xffffff6c041c7950 */ /* 0x000fea0003c3ffff */
        .weak           $__internal_2_$__cuda_sm10x_tcgen05_guardrail_trap_unallocated_columns_being_dealloced
        .type           $__internal_2_$__cuda_sm10x_tcgen05_guardrail_trap_unallocated_columns_being_dealloced,@function
        .size           $__internal_2_$__cuda_sm10x_tcgen05_guardrail_trap_unallocated_columns_being_dealloced,(.L_x_186 - $__internal_2_$__cuda_sm10x_tcgen05_guardrail_trap_unallocated_columns_being_dealloced)
$__internal_2_$__cuda_sm10x_tcgen05_guardrail_trap_unallocated_columns_being_dealloced:
[----:B------:R-:W-:Y:S05]  /*9390*/  BPT.TRAP 0x1 ;  /* 0x000000040000795c */ /* 0x000fea0000300000 */
[----:B------:R-:W-:-:S04]  /*93a0*/  HFMA2 R3, -RZ, RZ, 0, 0 ;  /* 0x00000000ff037431 */ /* 0x000fc800000001ff */
[----:B------:R-:W-:Y:S05]  /*93b0*/  RET.REL.NODEC R2 `(_ZN7cutlass13device_kernelINS_4gemm6kernel13GemmUniversalIN4cute5tupleIJiiiiEEENS1_10collective13CollectiveMmaINS1_35MainloopSm100TmaUmmaWarpSpecializedILi5ELi2ELi4ENS5_IJNS4_1CILi2EEESB_NSA_ILi1EEEEEEEENS5_IJNSA_ILi64EEENSA_ILi128EEENSA_ILi32EEEEEENS_10bfloat16_tENS5_IJlSC_lEEESJ_SK_NS4_8TiledMMAINS4_8MMA_AtomIJNS4_20SM100_MMA_F16BF16_SSISJ_SJ_fLi64ELi128ELNS4_4UMMA5MajorE0ELSP_0ELNSO_7ScaleInE0ELSQ_0EEEEEENS4_6LayoutINS5_IJSC_SC_SC_EEENS5_IJNSA_ILi0EEESV_SV_EEEEENS5_IJNS4_10UnderscoreESY_SY_EEEEENS4_23SM90_TMA_LOAD_MULTICASTENS4_14ComposedLayoutINS4_7SwizzleILi2ELi4ELi3EEENS4_18smem_ptr_flag_bitsILi16EEENST_INS5_IJNSA_ILi8EEESH_EEENS5_IJSH_SC_EEEEEEEvNS4_8identityES11_S1B_vS1C_EENS_8epilogue10collective18CollectiveEpilogueINS1E_23Sm100TmaWarpSpecializedILi4ELi2ELi16ELb1ELb0EEEJSI_NS5_IJNST_ISF_SC_EENST_ISH_SC_EEEEESJ_SK_SJ_SK_NS1E_6fusion15FusionCallbacksIS1I_NS1M_17LinearCombinationISJ_fSJ_fLNS_15FloatRoundStyleE2EEESI_S1L_JEEENS4_5SM1004TMEM4LOAD26SM100_TMEM_LOAD_16dp256b4xENS4_13SM90_TMA_LOADES1B_NS4_17SM75_U32x4_LDSM_NENS4_14SM90_TMA_STOREES1B_NS4_17SM90_U32x4_STSM_NENS4_39AutoVectorizingCopyWithAssumedAlignmentILi128EEEEEEvvEEEEvNT_6ParamsE) ;  /* 0xffffff6c02107950 */ /* 0x000fea0003c3ffff */
.L_x_185:
[----:B------:R-:W-:-:S00]  /*93c0*/  BRA `(.L_x_185) ;  /* 0xfffffffc00fc7947 */ /* 0x000fc0000383ffff */
[----:B------:R-:W-:-:S00]  /*93d0*/  NOP ;  /* 0x0000000000007918 */ /* 0x000fc00000000000 */
        /* <DEDUP_REMOVED lines=10> */
.L_x_186:


//--------------------- .nv.global.init           --------------------------
	.section	.nv.global.init,"aw",@progbits
.nv.global.init:
	.type		$str$27,@object
	.size		$str$27,($str$28 - $str$27)
$str$27:
        /*0000*/ 	.byte	0x28, 0x61, 0x64, 0x64, 0x72, 0x65, 0x73, 0x73, 0x20, 0x26, 0x20, 0x6d, 0x61, 0x73, 0x6b, 0x29
        /*0010*/ 	.byte	0x20, 0x3d, 0x3d, 0x20, 0x30, 0x00
	.type		$str$28,@object
	.size		$str$28,($str$26 - $str$28)
$str$28:
        /*0016*/ 	.byte	0x2f, 0x74, 0x6d, 0x70, 0x2f, 0x63, 0x75, 0x74, 0x6c, 0x61, 0x73, 0x73, 0x5f, 0x73, 0x77, 0x65
        /*0026*/ 	.byte	0x65, 0x70, 0x5f, 0x73, 0x72, 0x63, 0x2f, 0x69, 0x6e, 0x63, 0x6c, 0x75, 0x64, 0x65, 0x2f, 0x63
        /*0036*/ 	.byte	0x75, 0x74, 0x65, 0x2f, 0x70, 0x6f, 0x69, 0x6e, 0x74, 0x65, 0x72, 0x5f, 0x66, 0x6c, 0x61, 0x67
        /*0046*/ 	.byte	0x67, 0x65, 0x64, 0x2e, 0x68, 0x70, 0x70, 0x00
	.type		$str$26,@object
	.size		$str$26,($str$25 - $str$26)
$str$26:
        /*004e*/ 	.byte	0x2f, 0x74, 0x6d, 0x70, 0x2f, 0x63, 0x75, 0x74, 0x6c, 0x61, 0x73, 0x73, 0x5f, 0x73, 0x77, 0x65
        /*005e*/ 	.byte	0x65, 0x70, 0x5f, 0x73, 0x72, 0x63, 0x2f, 0x69, 0x6e, 0x63, 0x6c, 0x75, 0x64, 0x65, 0x2f, 0x63
        /*006e*/ 	.byte	0x75, 0x74, 0x65, 0x2f, 0x61, 0x74, 0x6f, 0x6d, 0x2f, 0x63, 0x6f, 0x70, 0x79, 0x5f, 0x74, 0x72
        /*007e*/ 	.byte	0x61, 0x69, 0x74, 0x73, 0x5f, 0x73, 0x6d, 0x31, 0x30, 0x30, 0x2e, 0x68, 0x70, 0x70, 0x00
	.type		$str$25,@object
	.size		$str$25,(__unnamed_1 - $str$25)
$str$25:
        /*008d*/ 	.byte	0x28, 0x28, 0x75, 0x69, 0x6e, 0x74, 0x33, 0x32, 0x5f, 0x74, 0x28, 0x74, 0x68, 0x72, 0x65, 0x61
        /*009d*/ 	.byte	0x64, 0x49, 0x64, 0x78, 0x2e, 0x78, 0x29, 0x20, 0x2f, 0x20, 0x33, 0x32, 0x29, 0x20, 0x25, 0x20
        /*00ad*/ 	.byte	0x34, 0x29, 0x20, 0x3d, 0x3d, 0x20, 0x28, 0x28, 0x28, 0x74, 0x6d, 0x65, 0x6d, 0x5f, 0x61, 0x64
        /*00bd*/ 	.byte	0x64, 0x72, 0x20, 0x3e, 0x3e, 0x20, 0x31, 0x36, 0x29, 0x20, 0x2f, 0x20, 0x33, 0x32, 0x29, 0x20
        /*00cd*/ 	.byte	0x25, 0x20, 0x34, 0x29, 0x00
	.type		__unnamed_1,@object
	.size		__unnamed_1,(__unnamed_2 - __unnamed_1)
__unnamed_1:
        /*00d2*/ 	.byte	0x61, 0x75, 0x74, 0x6f, 0x20, 0x63, 0x75, 0x74, 0x65, 0x3a, 0x3a, 0x61, 0x73, 0x5f, 0x70, 0x6f
        /* <DEDUP_REMOVED lines=24> */
        /*0262*/ 	.byte	0x30, 0x34, 0x38, 0x3e, 0x3e, 0x3e, 0x3e, 0x5d, 0x00
	.type		__unnamed_2,@object
	.size		__unnamed_2,(.L_2 - __unnamed_2)
__unnamed_2:
        /* <DEDUP_REMOVED lines=45> */
        /*053b*/ 	.byte	0x3e, 0x3e, 0x3e, 0x5d, 0x00
.L_2:


//--------------------- .nv.shared._ZN7cutlass13device_kernelINS_4gemm6kernel13GemmUniversalIN4cute5tupleIJiiiiEEENS1_10collective13CollectiveMmaINS1_35MainloopSm100TmaUmmaWarpSpecializedILi5ELi2ELi4ENS5_IJNS4_1CILi2EEESB_NSA_ILi1EEEEEEEENS5_IJNSA_ILi64EEENSA_ILi128EEENSA_ILi32EEEEEENS_10bfloat16_tENS5_IJlSC_lEEESJ_SK_NS4_8TiledMMAINS4_8MMA_AtomIJNS4_20SM100_MMA_F16BF16_SSISJ_SJ_fLi64ELi128ELNS4_4UMMA5MajorE0ELSP_0ELNSO_7ScaleInE0ELSQ_0EEEEEENS4_6LayoutINS5_IJSC_SC_SC_EEENS5_IJNSA_ILi0EEESV_SV_EEEEENS5_IJNS4_10UnderscoreESY_SY_EEEEENS4_23SM90_TMA_LOAD_MULTICASTENS4_14ComposedLayoutINS4_7SwizzleILi2ELi4ELi3EEENS4_18smem_ptr_flag_bitsILi16EEENST_INS5_IJNSA_ILi8EEESH_EEENS5_IJSH_SC_EEEEEEEvNS4_8identityES11_S1B_vS1C_EENS_8epilogue10collective18CollectiveEpilogueINS1E_23Sm100TmaWarpSpecializedILi4ELi2ELi16ELb1ELb0EEEJSI_NS5_IJNST_ISF_SC_EENST_ISH_SC_EEEEESJ_SK_SJ_SK_NS1E_6fusion15FusionCallbacksIS1I_NS1M_17LinearCombinationISJ_fSJ_fLNS_15FloatRoundStyleE2EEESI_S1L_JEEENS4_5SM1004TMEM4LOAD26SM100_TMEM_LOAD_16dp256b4xENS4_13SM90_TMA_LOADES1B_NS4_17SM75_U32x4_LDSM_NENS4_14SM90_TMA_STOREES1B_NS4_17SM90_U32x4_STSM_NENS4_39AutoVectorizingCopyWithAssumedAlignmentILi128EEEEEEvvEEEEvNT_6ParamsE --------------------------
	.section	.nv.shared._ZN7cutlass13device_kernelINS_4gemm6kernel13GemmUniversalIN4cute5tupleIJiiiiEEENS1_10collective13CollectiveMmaINS1_35MainloopSm100TmaUmmaWarpSpecializedILi5ELi2ELi4ENS5_IJNS4_1CILi2EEESB_NSA_ILi1EEEEEEEENS5_IJNSA_ILi64EEENSA_ILi128EEENSA_ILi32EEEEEENS_10bfloat16_tENS5_IJlSC_lEEESJ_SK_NS4_8TiledMMAINS4_8MMA_AtomIJNS4_20SM100_MMA_F16BF16_SSISJ_SJ_fLi64ELi128ELNS4_4UMMA5MajorE0ELSP_0ELNSO_7ScaleInE0ELSQ_0EEEEEENS4_6LayoutINS5_IJSC_SC_SC_EEENS5_IJNSA_ILi0EEESV_SV_EEEEENS5_IJNS4_10UnderscoreESY_SY_EEEEENS4_23SM90_TMA_LOAD_MULTICASTENS4_14ComposedLayoutINS4_7SwizzleILi2ELi4ELi3EEENS4_18smem_ptr_flag_bitsILi16EEENST_INS5_IJNSA_ILi8EEESH_EEENS5_IJSH_SC_EEEEEEEvNS4_8identityES11_S1B_vS1C_EENS_8epilogue10collective18CollectiveEpilogueINS1E_23Sm100TmaWarpSpecializedILi4ELi2ELi16ELb1ELb0EEEJSI_NS5_IJNST_ISF_SC_EENST_ISH_SC_EEEEESJ_SK_SJ_SK_NS1E_6fusion15FusionCallbacksIS1I_NS1M_17LinearCombinationISJ_fSJ_fLNS_15FloatRoundStyleE2EEESI_S1L_JEEENS4_5SM1004TMEM4LOAD26SM100_TMEM_LOAD_16dp256b4xENS4_13SM90_TMA_LOADES1B_NS4_17SM75_U32x4_LDSM_NENS4_14SM90_TMA_STOREES1B_NS4_17SM90_U32x4_STSM_NENS4_39AutoVectorizingCopyWithAssumedAlignmentILi128EEEEEEvvEEEEvNT_6ParamsE,"aw",@nobits
	.sectionflags	@""
	.align	16
	.zero		1024


//--------------------- .nv.shared.reserved.0     --------------------------
	.section	.nv.shared.reserved.0,"aw",@nobits
	.weak		__nv_reservedSMEM_offset_0_alias
	.size		__nv_reservedSMEM_offset_0_alias, 0, 64
	.other		__nv_reservedSMEM_offset_0_alias,@"STO_CUDA_RESERVED_SHARED STV_DEFAULT"
__nv_reservedSMEM_offset_0_alias:
	.zero		0
.nv.shared.reserved.0:
	.zero		64
	.weak		__nv_reservedSMEM_tcgen05_partition
	.type		__nv_reservedSMEM_tcgen05_partition,@object
	.size		__nv_reservedSMEM_tcgen05_partition,(.L_0 - __nv_reservedSMEM_tcgen05_partition)
__nv_reservedSMEM_tcgen05_partition:
	.zero		32
.L_0:


//--------------------- .nv.global                --------------------------
	.section	.nv.global,"aw",@nobits
.nv.global:
	.type		_ZN39_INTERNAL_01df2bbc_4_k_cu_86452652_90314cute1_E,@object
	.size		_ZN39_INTERNAL_01df2bbc_4_k_cu_86452652_90314cute1_E,(_ZN39_INTERNAL_01df2bbc_4_k_cu_86452652_90314cuda3std3__45__cpo6cbeginE - _ZN39_INTERNAL_01df2bbc_4_k_cu_86452652_90314cute1_E)
_ZN39_INTERNAL_01df2bbc_4_k_cu_86452652_90314cute1_E:
	.zero		1
	.type		_ZN39_INTERNAL_01df2bbc_4_k_cu_86452652_90314cuda3std3__45__cpo6cbeginE,@object
	.size		_ZN39_INTERNAL_01df2bbc_4_k_cu_86452652_90314cuda3std3__45__cpo6cbeginE,(_ZN39_INTERNAL_01df2bbc_4_k_cu_86452652_90314cuda3std3__48in_placeE - _ZN39_INTERNAL_01df2bbc_4_k_cu_86452652_90314cuda3std3__45__cpo6cbeginE)
_ZN39_INTERNAL_01df2bbc_4_k_cu_86452652_90314cuda3std3__45__cpo6cbeginE:
	.zero		1
	.type		_ZN39_INTERNAL_01df2bbc_4_k_cu_86452652_90314cuda3std3__48in_placeE,@object
	.size		_ZN39_INTERNAL_01df2bbc_4_k_cu_86452652_90314cuda3std3__48in_placeE,(_ZN39_INTERNAL_01df2bbc_4_k_cu_86452652_90314cuda3std6ranges3__45__cpo9iter_moveE - _ZN39_INTERNAL_01df2bbc_4_k_cu_86452652_90314cuda3std3__48in_placeE)
_ZN39_INTERNAL_01df2bbc_4_k_cu_86452652_90314cuda3std3__48in_placeE:
	.zero		1
	.type		_ZN39_INTERNAL_01df2bbc_4_k_cu_86452652_90314cuda3std6ranges3__45__cpo9iter_moveE,@object
	.size		_ZN39_INTERNAL_01df2bbc_4_k_cu_86452652_90314cuda3std6ranges3__45__cpo9iter_moveE,(_ZN39_INTERNAL_01df2bbc_4_k_cu_86452652_90314cuda3std3__45__cpo5beginE - _ZN39_INTERNAL_01df2bbc_4_k_cu_86452652_90314cuda3std6ranges3__45__cpo9iter_moveE)
_ZN39_INTERNAL_01df2bbc_4_k_cu_86452652_90314cuda3std6ranges3__45__cpo9iter_moveE:
	.zero		1
	.type		_ZN39_INTERNAL_01df2bbc_4_k_cu_86452652_90314cuda3std3__45__cpo5beginE,@object
	.size		_ZN39_INTERNAL_01df2bbc_4_k_cu_86452652_90314cuda3std3__45__cpo5beginE,(_ZN39_INTERNAL_01df2bbc_4_k_cu_86452652_90314cuda3std3__441_GLOBAL__N__01df2bbc_4_k_cu_86452652_90316ignoreE - _ZN39_INTERNAL_01df2bbc_4_k_cu_86452652_90314cuda3std3__45__cpo5beginE)
_ZN39_INTERNAL_01df2bbc_4_k_cu_86452652_90314cuda3std3__45__cpo5beginE:
	.zero		1
	.type		_ZN39_INTERNAL_01df2bbc_4_k_cu_86452652_90314cuda3std3__441_GLOBAL__N__01df2bbc_4_k_cu_86452652_90316ignoreE,@object
	.size		_ZN39_INTERNAL_01df2bbc_4_k_cu_86452652_90314cuda3std3__441_GLOBAL__N__01df2bbc_4_k_cu_86452652_90316ignoreE,(_ZN39_INTERNAL_01df2bbc_4_k_cu_86452652_90314cute7productE - _ZN39_INTERNAL_01df2bbc_4_k_cu_86452652_90314cuda3std3__441_GLOBAL__N__01df2bbc_4_k_cu_86452652_90316ignoreE)
_ZN39_INTERNAL_01df2bbc_4_k_cu_86452652_90314cuda3std3__441_GLOBAL__N__01df2bbc_4_k_cu_86452652_90316ignoreE:
	.zero		1
	.type		_ZN39_INTERNAL_01df2bbc_4_k_cu_86452652_90314cute7productE,@object
	.size		_ZN39_INTERNAL_01df2bbc_4_k_cu_86452652_90314cute7productE,(_ZN39_INTERNAL_01df2bbc_4_k_cu_86452652_90314cuda3std3__45__cpo3endE - _ZN39_INTERNAL_01df2bbc_4_k_cu_86452652_90314cute7productE)
_ZN39_INTERNAL_01df2bbc_4_k_cu_86452652_90314cute7productE:
	.zero		1
	.type		_ZN39_INTERNAL_01df2bbc_4_k_cu_86452652_90314cuda3std3__45__cpo3endE,@object
	.size		_ZN39_INTERNAL_01df2bbc_4_k_cu_86452652_90314cuda3std3__45__cpo3endE,(_ZN39_INTERNAL_01df2bbc_4_k_cu_86452652_90314cuda3std3__419piecewise_constructE - _ZN39_INTERNAL_01df2bbc_4_k_cu_86452652_90314cuda3std3__45__cpo3endE)
_ZN39_INTERNAL_01df2bbc_4_k_cu_86452652_90314cuda3std3__45__cpo3endE:
	.zero		1
	.type		_ZN39_INTERNAL_01df2bbc_4_k_cu_86452652_90314cuda3std3__419piecewise_constructE,@object
	.size		_ZN39_INTERNAL_01df2bbc_4_k_cu_86452652_90314cuda3std3__419piecewise_constructE,(_ZN39_INTERNAL_01df2bbc_4_k_cu_86452652_90314cuda3std3__45__cpo4cendE - _ZN39_INTERNAL_01df2bbc_4_k_cu_86452652_90314cuda3std3__419piecewise_constructE)
_ZN39_INTERNAL_01df2bbc_4_k_cu_86452652_90314cuda3std3__419piecewise_constructE:
	.zero		1
	.type		_ZN39_INTERNAL_01df2bbc_4_k_cu_86452652_90314cuda3std3__45__cpo4cendE,@object
	.size		_ZN39_INTERNAL_01df2bbc_4_k_cu_86452652_90314cuda3std3__45__cpo4cendE,(_ZN39_INTERNAL_01df2bbc_4_k_cu_86452652_90314cuda3std6ranges3__45__cpo4swapE - _ZN39_INTERNAL_01df2bbc_4_k_cu_86452652_90314cuda3std3__45__cpo4cendE)
_ZN39_INTERNAL_01df2bbc_4_k_cu_86452652_90314cuda3std3__45__cpo4cendE:
	.zero		1
	.type		_ZN39_INTERNAL_01df2bbc_4_k_cu_86452652_90314cuda3std6ranges3__45__cpo4swapE,@object
	.size		_ZN39_INTERNAL_01df2bbc_4_k_cu_86452652_90314cuda3std6ranges3__45__cpo4swapE,(.L_10 - _ZN39_INTERNAL_01df2bbc_4_k_cu_86452652_90314cuda3std6ranges3__45__cpo4swapE)
_ZN39_INTERNAL_01df2bbc_4_k_cu_86452652_90314cuda3std6ranges3__45__cpo4swapE:
	.zero		1
.L_10:


//--------------------- .nv.constant0._ZN7cutlass13device_kernelINS_4gemm6kernel13GemmUniversalIN4cute5tupleIJiiiiEEENS1_10collective13CollectiveMmaINS1_35MainloopSm100TmaUmmaWarpSpecializedILi5ELi2ELi4ENS5_IJNS4_1CILi2EEESB_NSA_ILi1EEEEEEEENS5_IJNSA_ILi64EEENSA_ILi128EEENSA_ILi32EEEEEENS_10bfloat16_tENS5_IJlSC_lEEESJ_SK_NS4_8TiledMMAINS4_8MMA_AtomIJNS4_20SM100_MMA_F16BF16_SSISJ_SJ_fLi64ELi128ELNS4_4UMMA5MajorE0ELSP_0ELNSO_7ScaleInE0ELSQ_0EEEEEENS4_6LayoutINS5_IJSC_SC_SC_EEENS5_IJNSA_ILi0EEESV_SV_EEEEENS5_IJNS4_10UnderscoreESY_SY_EEEEENS4_23SM90_TMA_LOAD_MULTICASTENS4_14ComposedLayoutINS4_7SwizzleILi2ELi4ELi3EEENS4_18smem_ptr_flag_bitsILi16EEENST_INS5_IJNSA_ILi8EEESH_EEENS5_IJSH_SC_EEEEEEEvNS4_8identityES11_S1B_vS1C_EENS_8epilogue10collective18CollectiveEpilogueINS1E_23Sm100TmaWarpSpecializedILi4ELi2ELi16ELb1ELb0EEEJSI_NS5_IJNST_ISF_SC_EENST_ISH_SC_EEEEESJ_SK_SJ_SK_NS1E_6fusion15FusionCallbacksIS1I_NS1M_17LinearCombinationISJ_fSJ_fLNS_15FloatRoundStyleE2EEESI_S1L_JEEENS4_5SM1004TMEM4LOAD26SM100_TMEM_LOAD_16dp256b4xENS4_13SM90_TMA_LOADES1B_NS4_17SM75_U32x4_LDSM_NENS4_14SM90_TMA_STOREES1B_NS4_17SM90_U32x4_STSM_NENS4_39AutoVectorizingCopyWithAssumedAlignmentILi128EEEEEEvvEEEEvNT_6ParamsE --------------------------
	.section	.nv.constant0._ZN7cutlass13device_kernelINS_4gemm6kernel13GemmUniversalIN4cute5tupleIJiiiiEEENS1_10collective13CollectiveMmaINS1_35MainloopSm100TmaUmmaWarpSpecializedILi5ELi2ELi4ENS5_IJNS4_1CILi2EEESB_NSA_ILi1EEEEEEEENS5_IJNSA_ILi64EEENSA_ILi128EEENSA_ILi32EEEEEENS_10bfloat16_tENS5_IJlSC_lEEESJ_SK_NS4_8TiledMMAINS4_8MMA_AtomIJNS4_20SM100_MMA_F16BF16_SSISJ_SJ_fLi64ELi128ELNS4_4UMMA5MajorE0ELSP_0ELNSO_7ScaleInE0ELSQ_0EEEEEENS4_6LayoutINS5_IJSC_SC_SC_EEENS5_IJNSA_ILi0EEESV_SV_EEEEENS5_IJNS4_10UnderscoreESY_SY_EEEEENS4_23SM90_TMA_LOAD_MULTICASTENS4_14ComposedLayoutINS4_7SwizzleILi2ELi4ELi3EEENS4_18smem_ptr_flag_bitsILi16EEENST_INS5_IJNSA_ILi8EEESH_EEENS5_IJSH_SC_EEEEEEEvNS4_8identityES11_S1B_vS1C_EENS_8epilogue10collective18CollectiveEpilogueINS1E_23Sm100TmaWarpSpecializedILi4ELi2ELi16ELb1ELb0EEEJSI_NS5_IJNST_ISF_SC_EENST_ISH_SC_EEEEESJ_SK_SJ_SK_NS1E_6fusion15FusionCallbacksIS1I_NS1M_17LinearCombinationISJ_fSJ_fLNS_15FloatRoundStyleE2EEESI_S1L_JEEENS4_5SM1004TMEM4LOAD26SM100_TMEM_LOAD_16dp256b4xENS4_13SM90_TMA_LOADES1B_NS4_17SM75_U32x4_LDSM_NENS4_14SM90_TMA_STOREES1B_NS4_17SM90_U32x4_STSM_NENS4_39AutoVectorizingCopyWithAssumedAlignmentILi128EEEEEEvvEEEEvNT_6ParamsE,"a",@progbits
	.sectionflags	@""
	.align	4
.nv.constant0._ZN7cutlass13device_kernelINS_4gemm6kernel13GemmUniversalIN4cute5tupleIJiiiiEEENS1_10collective13CollectiveMmaINS1_35MainloopSm100TmaUmmaWarpSpecializedILi5ELi2ELi4ENS5_IJNS4_1CILi2EEESB_NSA_ILi1EEEEEEEENS5_IJNSA_ILi64EEENSA_ILi128EEENSA_ILi32EEEEEENS_10bfloat16_tENS5_IJlSC_lEEESJ_SK_NS4_8TiledMMAINS4_8MMA_AtomIJNS4_20SM100_MMA_F16BF16_SSISJ_SJ_fLi64ELi128ELNS4_4UMMA5MajorE0ELSP_0ELNSO_7ScaleInE0ELSQ_0EEEEEENS4_6LayoutINS5_IJSC_SC_SC_EEENS5_IJNSA_ILi0EEESV_SV_EEEEENS5_IJNS4_10UnderscoreESY_SY_EEEEENS4_23SM90_TMA_LOAD_MULTICASTENS4_14ComposedLayoutINS4_7SwizzleILi2ELi4ELi3EEENS4_18smem_ptr_flag_bitsILi16EEENST_INS5_IJNSA_ILi8EEESH_EEENS5_IJSH_SC_EEEEEEEvNS4_8identityES11_S1B_vS1C_EENS_8epilogue10collective18CollectiveEpilogueINS1E_23Sm100TmaWarpSpecializedILi4ELi2ELi16ELb1ELb0EEEJSI_NS5_IJNST_ISF_SC_EENST_ISH_SC_EEEEESJ_SK_SJ_SK_NS1E_6fusion15FusionCallbacksIS1I_NS1M_17LinearCombinationISJ_fSJ_fLNS_15FloatRoundStyleE2EEESI_S1L_JEEENS4_5SM1004TMEM4LOAD26SM100_TMEM_LOAD_16dp256b4xENS4_13SM90_TMA_LOADES1B_NS4_17SM75_U32x4_LDSM_NENS4_14SM90_TMA_STOREES1B_NS4_17SM90_U32x4_STSM_NENS4_39AutoVectorizingCopyWithAssumedAlignmentILi128EEEEEEvvEEEEvNT_6ParamsE:
	.zero		2944


//--------------------- SYMBOLS --------------------------

	.type		.nv.reservedSmem.offset0,@object
	.size		.nv.reservedSmem.offset0,0x4
	.type		.nv.reservedSmem.cap,@object
	.size		.nv.reservedSmem.cap,0x4
	.type		__assertfail,@function
